//
// Generated by NVIDIA NVVM Compiler
//
// Compiler Build ID: CL-36424714
// Cuda compilation tools, release 13.0, V13.0.88
// Based on NVVM 20.0.0
//

.version 9.0
.target sm_100
.address_size 64

	// .globl	_Z19setup_random_kernelP17curandStateXORWOW
.global .align 4 .b8 precalc_xorwow_matrix[102400];
.global .align 4 .b8 precalc_xorwow_offset_matrix[102400];
.global .align 4 .b8 mrg32k3aM1[2304];
.global .align 4 .b8 mrg32k3aM2[2304];
.global .align 4 .b8 mrg32k3aM1SubSeq[2016];
.global .align 4 .b8 mrg32k3aM2SubSeq[2016];
.global .align 4 .b8 mrg32k3aM1Seq[2304];
.global .align 4 .b8 mrg32k3aM2Seq[2304];
.const .align 8 .b8 __cr_lgamma_table[72];

.visible .entry _Z19setup_random_kernelP17curandStateXORWOW(
	.param .u64 .ptr .align 1 _Z19setup_random_kernelP17curandStateXORWOW_param_0
)
{
	.reg .pred 	%p<24>;
	.reg .b32 	%r<406>;
	.reg .b64 	%rd<18>;

	ld.param.u64 	%rd8, [_Z19setup_random_kernelP17curandStateXORWOW_param_0];
	cvta.to.global.u64 	%rd9, %rd8;
	mov.u32 	%r182, %tid.x;
	mov.u32 	%r183, %ctaid.x;
	mov.u32 	%r184, %ntid.x;
	mad.lo.s32 	%r185, %r183, %r184, %r182;
	cvt.s64.s32 	%rd17, %r185;
	mul.wide.s32 	%rd10, %r185, 48;
	add.s64 	%rd2, %rd9, %rd10;
	mov.b32 	%r186, 1593684748;
	mov.b32 	%r187, 832094735;
	st.global.v2.u32 	[%rd2], {%r187, %r186};
	mov.b32 	%r188, -123459836;
	mov.b32 	%r189, 1111207954;
	st.global.v2.u32 	[%rd2+8], {%r189, %r188};
	mov.b32 	%r190, 1476011280;
	mov.b32 	%r191, -589760388;
	st.global.v2.u32 	[%rd2+16], {%r191, %r190};
	setp.eq.s32 	%p1, %r185, 0;
	@%p1 bra 	$L__BB0_42;
	mov.b32 	%r312, 0;
	mov.u64 	%rd12, precalc_xorwow_matrix;
$L__BB0_2:
	and.b64  	%rd4, %rd17, 3;
	setp.eq.s64 	%p2, %rd4, 0;
	@%p2 bra 	$L__BB0_41;
	mul.wide.u32 	%rd11, %r312, 3200;
	add.s64 	%rd5, %rd12, %rd11;
	cvt.u32.u64 	%r2, %rd4;
	mov.b32 	%r313, 0;
$L__BB0_4:
	mov.b32 	%r326, 0;
	mov.u32 	%r327, %r326;
	mov.u32 	%r328, %r326;
	mov.u32 	%r329, %r326;
	mov.u32 	%r330, %r326;
	mov.u32 	%r319, %r326;
$L__BB0_5:
	mul.wide.u32 	%rd13, %r319, 4;
	add.s64 	%rd14, %rd2, %rd13;
	ld.global.u32 	%r10, [%rd14+4];
	shl.b32 	%r11, %r319, 5;
	mov.b32 	%r325, 0;
$L__BB0_6:
	.pragma "nounroll";
	shr.u32 	%r196, %r10, %r325;
	and.b32  	%r197, %r196, 1;
	setp.eq.b32 	%p3, %r197, 1;
	not.pred 	%p4, %p3;
	add.s32 	%r198, %r11, %r325;
	mul.lo.s32 	%r199, %r198, 5;
	mul.wide.u32 	%rd15, %r199, 4;
	add.s64 	%rd6, %rd5, %rd15;
	@%p4 bra 	$L__BB0_8;
	ld.global.u32 	%r200, [%rd6];
	xor.b32  	%r330, %r330, %r200;
	ld.global.u32 	%r201, [%rd6+4];
	xor.b32  	%r329, %r329, %r201;
	ld.global.u32 	%r202, [%rd6+8];
	xor.b32  	%r328, %r328, %r202;
	ld.global.u32 	%r203, [%rd6+12];
	xor.b32  	%r327, %r327, %r203;
	ld.global.u32 	%r204, [%rd6+16];
	xor.b32  	%r326, %r326, %r204;
$L__BB0_8:
	and.b32  	%r206, %r196, 2;
	setp.eq.s32 	%p5, %r206, 0;
	@%p5 bra 	$L__BB0_10;
	ld.global.u32 	%r207, [%rd6+20];
	xor.b32  	%r330, %r330, %r207;
	ld.global.u32 	%r208, [%rd6+24];
	xor.b32  	%r329, %r329, %r208;
	ld.global.u32 	%r209, [%rd6+28];
	xor.b32  	%r328, %r328, %r209;
	ld.global.u32 	%r210, [%rd6+32];
	xor.b32  	%r327, %r327, %r210;
	ld.global.u32 	%r211, [%rd6+36];
	xor.b32  	%r326, %r326, %r211;
$L__BB0_10:
	and.b32  	%r213, %r196, 4;
	setp.eq.s32 	%p6, %r213, 0;
	@%p6 bra 	$L__BB0_12;
	ld.global.u32 	%r214, [%rd6+40];
	xor.b32  	%r330, %r330, %r214;
	ld.global.u32 	%r215, [%rd6+44];
	xor.b32  	%r329, %r329, %r215;
	ld.global.u32 	%r216, [%rd6+48];
	xor.b32  	%r328, %r328, %r216;
	ld.global.u32 	%r217, [%rd6+52];
	xor.b32  	%r327, %r327, %r217;
	ld.global.u32 	%r218, [%rd6+56];
	xor.b32  	%r326, %r326, %r218;
$L__BB0_12:
	and.b32  	%r220, %r196, 8;
	setp.eq.s32 	%p7, %r220, 0;
	@%p7 bra 	$L__BB0_14;
	ld.global.u32 	%r221, [%rd6+60];
	xor.b32  	%r330, %r330, %r221;
	ld.global.u32 	%r222, [%rd6+64];
	xor.b32  	%r329, %r329, %r222;
	ld.global.u32 	%r223, [%rd6+68];
	xor.b32  	%r328, %r328, %r223;
	ld.global.u32 	%r224, [%rd6+72];
	xor.b32  	%r327, %r327, %r224;
	ld.global.u32 	%r225, [%rd6+76];
	xor.b32  	%r326, %r326, %r225;
$L__BB0_14:
	and.b32  	%r227, %r196, 16;
	setp.eq.s32 	%p8, %r227, 0;
	@%p8 bra 	$L__BB0_16;
	ld.global.u32 	%r228, [%rd6+80];
	xor.b32  	%r330, %r330, %r228;
	ld.global.u32 	%r229, [%rd6+84];
	xor.b32  	%r329, %r329, %r229;
	ld.global.u32 	%r230, [%rd6+88];
	xor.b32  	%r328, %r328, %r230;
	ld.global.u32 	%r231, [%rd6+92];
	xor.b32  	%r327, %r327, %r231;
	ld.global.u32 	%r232, [%rd6+96];
	xor.b32  	%r326, %r326, %r232;
$L__BB0_16:
	and.b32  	%r234, %r196, 32;
	setp.eq.s32 	%p9, %r234, 0;
	@%p9 bra 	$L__BB0_18;
	ld.global.u32 	%r235, [%rd6+100];
	xor.b32  	%r330, %r330, %r235;
	ld.global.u32 	%r236, [%rd6+104];
	xor.b32  	%r329, %r329, %r236;
	ld.global.u32 	%r237, [%rd6+108];
	xor.b32  	%r328, %r328, %r237;
	ld.global.u32 	%r238, [%rd6+112];
	xor.b32  	%r327, %r327, %r238;
	ld.global.u32 	%r239, [%rd6+116];
	xor.b32  	%r326, %r326, %r239;
$L__BB0_18:
	and.b32  	%r241, %r196, 64;
	setp.eq.s32 	%p10, %r241, 0;
	@%p10 bra 	$L__BB0_20;
	ld.global.u32 	%r242, [%rd6+120];
	xor.b32  	%r330, %r330, %r242;
	ld.global.u32 	%r243, [%rd6+124];
	xor.b32  	%r329, %r329, %r243;
	ld.global.u32 	%r244, [%rd6+128];
	xor.b32  	%r328, %r328, %r244;
	ld.global.u32 	%r245, [%rd6+132];
	xor.b32  	%r327, %r327, %r245;
	ld.global.u32 	%r246, [%rd6+136];
	xor.b32  	%r326, %r326, %r246;
$L__BB0_20:
	and.b32  	%r248, %r196, 128;
	setp.eq.s32 	%p11, %r248, 0;
	@%p11 bra 	$L__BB0_22;
	ld.global.u32 	%r249, [%rd6+140];
	xor.b32  	%r330, %r330, %r249;
	ld.global.u32 	%r250, [%rd6+144];
	xor.b32  	%r329, %r329, %r250;
	ld.global.u32 	%r251, [%rd6+148];
	xor.b32  	%r328, %r328, %r251;
	ld.global.u32 	%r252, [%rd6+152];
	xor.b32  	%r327, %r327, %r252;
	ld.global.u32 	%r253, [%rd6+156];
	xor.b32  	%r326, %r326, %r253;
$L__BB0_22:
	and.b32  	%r255, %r196, 256;
	setp.eq.s32 	%p12, %r255, 0;
	@%p12 bra 	$L__BB0_24;
	ld.global.u32 	%r256, [%rd6+160];
	xor.b32  	%r330, %r330, %r256;
	ld.global.u32 	%r257, [%rd6+164];
	xor.b32  	%r329, %r329, %r257;
	ld.global.u32 	%r258, [%rd6+168];
	xor.b32  	%r328, %r328, %r258;
	ld.global.u32 	%r259, [%rd6+172];
	xor.b32  	%r327, %r327, %r259;
	ld.global.u32 	%r260, [%rd6+176];
	xor.b32  	%r326, %r326, %r260;
$L__BB0_24:
	and.b32  	%r262, %r196, 512;
	setp.eq.s32 	%p13, %r262, 0;
	@%p13 bra 	$L__BB0_26;
	ld.global.u32 	%r263, [%rd6+180];
	xor.b32  	%r330, %r330, %r263;
	ld.global.u32 	%r264, [%rd6+184];
	xor.b32  	%r329, %r329, %r264;
	ld.global.u32 	%r265, [%rd6+188];
	xor.b32  	%r328, %r328, %r265;
	ld.global.u32 	%r266, [%rd6+192];
	xor.b32  	%r327, %r327, %r266;
	ld.global.u32 	%r267, [%rd6+196];
	xor.b32  	%r326, %r326, %r267;
$L__BB0_26:
	and.b32  	%r269, %r196, 1024;
	setp.eq.s32 	%p14, %r269, 0;
	@%p14 bra 	$L__BB0_28;
	ld.global.u32 	%r270, [%rd6+200];
	xor.b32  	%r330, %r330, %r270;
	ld.global.u32 	%r271, [%rd6+204];
	xor.b32  	%r329, %r329, %r271;
	ld.global.u32 	%r272, [%rd6+208];
	xor.b32  	%r328, %r328, %r272;
	ld.global.u32 	%r273, [%rd6+212];
	xor.b32  	%r327, %r327, %r273;
	ld.global.u32 	%r274, [%rd6+216];
	xor.b32  	%r326, %r326, %r274;
$L__BB0_28:
	and.b32  	%r276, %r196, 2048;
	setp.eq.s32 	%p15, %r276, 0;
	@%p15 bra 	$L__BB0_30;
	ld.global.u32 	%r277, [%rd6+220];
	xor.b32  	%r330, %r330, %r277;
	ld.global.u32 	%r278, [%rd6+224];
	xor.b32  	%r329, %r329, %r278;
	ld.global.u32 	%r279, [%rd6+228];
	xor.b32  	%r328, %r328, %r279;
	ld.global.u32 	%r280, [%rd6+232];
	xor.b32  	%r327, %r327, %r280;
	ld.global.u32 	%r281, [%rd6+236];
	xor.b32  	%r326, %r326, %r281;
$L__BB0_30:
	and.b32  	%r283, %r196, 4096;
	setp.eq.s32 	%p16, %r283, 0;
	@%p16 bra 	$L__BB0_32;
	ld.global.u32 	%r284, [%rd6+240];
	xor.b32  	%r330, %r330, %r284;
	ld.global.u32 	%r285, [%rd6+244];
	xor.b32  	%r329, %r329, %r285;
	ld.global.u32 	%r286, [%rd6+248];
	xor.b32  	%r328, %r328, %r286;
	ld.global.u32 	%r287, [%rd6+252];
	xor.b32  	%r327, %r327, %r287;
	ld.global.u32 	%r288, [%rd6+256];
	xor.b32  	%r326, %r326, %r288;
$L__BB0_32:
	and.b32  	%r290, %r196, 8192;
	setp.eq.s32 	%p17, %r290, 0;
	@%p17 bra 	$L__BB0_34;
	ld.global.u32 	%r291, [%rd6+260];
	xor.b32  	%r330, %r330, %r291;
	ld.global.u32 	%r292, [%rd6+264];
	xor.b32  	%r329, %r329, %r292;
	ld.global.u32 	%r293, [%rd6+268];
	xor.b32  	%r328, %r328, %r293;
	ld.global.u32 	%r294, [%rd6+272];
	xor.b32  	%r327, %r327, %r294;
	ld.global.u32 	%r295, [%rd6+276];
	xor.b32  	%r326, %r326, %r295;
$L__BB0_34:
	and.b32  	%r297, %r196, 16384;
	setp.eq.s32 	%p18, %r297, 0;
	@%p18 bra 	$L__BB0_36;
	ld.global.u32 	%r298, [%rd6+280];
	xor.b32  	%r330, %r330, %r298;
	ld.global.u32 	%r299, [%rd6+284];
	xor.b32  	%r329, %r329, %r299;
	ld.global.u32 	%r300, [%rd6+288];
	xor.b32  	%r328, %r328, %r300;
	ld.global.u32 	%r301, [%rd6+292];
	xor.b32  	%r327, %r327, %r301;
	ld.global.u32 	%r302, [%rd6+296];
	xor.b32  	%r326, %r326, %r302;
$L__BB0_36:
	and.b32  	%r304, %r196, 32768;
	setp.eq.s32 	%p19, %r304, 0;
	@%p19 bra 	$L__BB0_38;
	ld.global.u32 	%r305, [%rd6+300];
	xor.b32  	%r330, %r330, %r305;
	ld.global.u32 	%r306, [%rd6+304];
	xor.b32  	%r329, %r329, %r306;
	ld.global.u32 	%r307, [%rd6+308];
	xor.b32  	%r328, %r328, %r307;
	ld.global.u32 	%r308, [%rd6+312];
	xor.b32  	%r327, %r327, %r308;
	ld.global.u32 	%r309, [%rd6+316];
	xor.b32  	%r326, %r326, %r309;
$L__BB0_38:
	add.s32 	%r325, %r325, 16;
	setp.ne.s32 	%p20, %r325, 32;
	@%p20 bra 	$L__BB0_6;
	mad.lo.s32 	%r310, %r319, -31, %r11;
	add.s32 	%r319, %r310, 1;
	setp.ne.s32 	%p21, %r319, 5;
	@%p21 bra 	$L__BB0_5;
	st.global.u32 	[%rd2+4], %r330;
	st.global.u32 	[%rd2+8], %r329;
	st.global.u32 	[%rd2+12], %r328;
	st.global.u32 	[%rd2+16], %r327;
	st.global.u32 	[%rd2+20], %r326;
	add.s32 	%r313, %r313, 1;
	setp.lt.u32 	%p22, %r313, %r2;
	@%p22 bra 	$L__BB0_4;
$L__BB0_41:
	shr.u64 	%rd7, %rd17, 2;
	add.s32 	%r312, %r312, 1;
	setp.gt.u64 	%p23, %rd17, 3;
	mov.u64 	%rd17, %rd7;
	@%p23 bra 	$L__BB0_2;
$L__BB0_42:
	mov.b32 	%r311, 0;
	st.global.v2.u32 	[%rd2+24], {%r311, %r311};
	st.global.u32 	[%rd2+32], %r311;
	mov.b64 	%rd16, 0;
	st.global.u64 	[%rd2+40], %rd16;
	ret;

}
	// .globl	_Z11inizializzaPfS_
.visible .entry _Z11inizializzaPfS_(
	.param .u64 .ptr .align 1 _Z11inizializzaPfS__param_0,
	.param .u64 .ptr .align 1 _Z11inizializzaPfS__param_1
)
{
	.reg .b32 	%r<6>;
	.reg .b64 	%rd<8>;

	ld.param.u64 	%rd1, [_Z11inizializzaPfS__param_0];
	ld.param.u64 	%rd2, [_Z11inizializzaPfS__param_1];
	cvta.to.global.u64 	%rd3, %rd2;
	cvta.to.global.u64 	%rd4, %rd1;
	mov.u32 	%r1, %tid.x;
	mov.u32 	%r2, %ctaid.x;
	mov.u32 	%r3, %ntid.x;
	mad.lo.s32 	%r4, %r2, %r3, %r1;
	mul.wide.s32 	%rd5, %r4, 4;
	add.s64 	%rd6, %rd4, %rd5;
	mov.b32 	%r5, 0;
	st.global.u32 	[%rd6], %r5;
	add.s64 	%rd7, %rd3, %rd5;
	st.global.u32 	[%rd7], %r5;
	ret;

}
	// .globl	_Z6evolviP17curandStateXORWOWPfS1_S1_f
.visible .entry _Z6evolviP17curandStateXORWOWPfS1_S1_f(
	.param .u64 .ptr .align 1 _Z6evolviP17curandStateXORWOWPfS1_S1_f_param_0,
	.param .u64 .ptr .align 1 _Z6evolviP17curandStateXORWOWPfS1_S1_f_param_1,
	.param .u64 .ptr .align 1 _Z6evolviP17curandStateXORWOWPfS1_S1_f_param_2,
	.param .u64 .ptr .align 1 _Z6evolviP17curandStateXORWOWPfS1_S1_f_param_3,
	.param .f32 _Z6evolviP17curandStateXORWOWPfS1_S1_f_param_4
)
{
	.reg .pred 	%p<7>;
	.reg .b32 	%r<39>;
	.reg .b32 	%f<47>;
	.reg .b64 	%rd<15>;
	.reg .b64 	%fd<18>;

	ld.param.u64 	%rd7, [_Z6evolviP17curandStateXORWOWPfS1_S1_f_param_0];
	ld.param.u64 	%rd4, [_Z6evolviP17curandStateXORWOWPfS1_S1_f_param_1];
	ld.param.u64 	%rd5, [_Z6evolviP17curandStateXORWOWPfS1_S1_f_param_2];
	ld.param.u64 	%rd6, [_Z6evolviP17curandStateXORWOWPfS1_S1_f_param_3];
	ld.param.f32 	%f4, [_Z6evolviP17curandStateXORWOWPfS1_S1_f_param_4];
	cvta.to.global.u64 	%rd8, %rd7;
	mov.u32 	%r2, %tid.x;
	mov.u32 	%r3, %ctaid.x;
	mov.u32 	%r4, %ntid.x;
	mad.lo.s32 	%r1, %r3, %r4, %r2;
	mul.wide.s32 	%rd9, %r1, 48;
	add.s64 	%rd1, %rd8, %rd9;
	ld.global.u32 	%r5, [%rd1+24];
	setp.eq.s32 	%p1, %r5, 1;
	@%p1 bra 	$L__BB2_2;
	ld.global.v2.u32 	{%r6, %r7}, [%rd1];
	shr.u32 	%r8, %r7, 2;
	xor.b32  	%r9, %r8, %r7;
	ld.global.v2.u32 	{%r10, %r11}, [%rd1+8];
	ld.global.v2.u32 	{%r12, %r13}, [%rd1+16];
	shl.b32 	%r14, %r13, 4;
	shl.b32 	%r15, %r9, 1;
	xor.b32  	%r16, %r15, %r14;
	xor.b32  	%r17, %r16, %r9;
	xor.b32  	%r18, %r17, %r13;
	add.s32 	%r19, %r6, %r18;
	add.s32 	%r20, %r19, 362437;
	shr.u32 	%r21, %r10, 2;
	xor.b32  	%r22, %r21, %r10;
	st.global.v2.u32 	[%rd1+8], {%r12, %r13};
	shl.b32 	%r23, %r18, 4;
	shl.b32 	%r24, %r22, 1;
	xor.b32  	%r25, %r24, %r23;
	xor.b32  	%r26, %r25, %r22;
	xor.b32  	%r27, %r26, %r18;
	st.global.v2.u32 	[%rd1+16], {%r18, %r27};
	add.s32 	%r28, %r6, 724874;
	st.global.v2.u32 	[%rd1], {%r28, %r11};
	add.s32 	%r29, %r27, %r28;
	cvt.rn.f32.u32 	%f5, %r20;
	fma.rn.f32 	%f6, %f5, 0f2F800000, 0f2F000000;
	cvt.rn.f32.u32 	%f7, %r29;
	fma.rn.f32 	%f8, %f7, 0f30C90FDB, 0f30490FDB;
	setp.lt.f32 	%p2, %f6, 0f00800000;
	mul.f32 	%f9, %f6, 0f4B000000;
	selp.f32 	%f10, %f9, %f6, %p2;
	selp.f32 	%f11, 0fC1B80000, 0f00000000, %p2;
	mov.b32 	%r30, %f10;
	add.s32 	%r31, %r30, -1059760811;
	and.b32  	%r32, %r31, -8388608;
	sub.s32 	%r33, %r30, %r32;
	mov.b32 	%f12, %r33;
	cvt.rn.f32.s32 	%f13, %r32;
	fma.rn.f32 	%f14, %f13, 0f34000000, %f11;
	add.f32 	%f15, %f12, 0fBF800000;
	fma.rn.f32 	%f16, %f15, 0fBE055027, 0f3E1039F6;
	fma.rn.f32 	%f17, %f16, %f15, 0fBDF8CDCC;
	fma.rn.f32 	%f18, %f17, %f15, 0f3E0F2955;
	fma.rn.f32 	%f19, %f18, %f15, 0fBE2AD8B9;
	fma.rn.f32 	%f20, %f19, %f15, 0f3E4CED0B;
	fma.rn.f32 	%f21, %f20, %f15, 0fBE7FFF22;
	fma.rn.f32 	%f22, %f21, %f15, 0f3EAAAA78;
	fma.rn.f32 	%f23, %f22, %f15, 0fBF000000;
	mul.f32 	%f24, %f15, %f23;
	fma.rn.f32 	%f25, %f24, %f15, %f15;
	fma.rn.f32 	%f26, %f14, 0f3F317218, %f25;
	setp.gt.u32 	%p3, %r30, 2139095039;
	fma.rn.f32 	%f27, %f10, 0f7F800000, 0f7F800000;
	selp.f32 	%f28, %f27, %f26, %p3;
	setp.eq.f32 	%p4, %f10, 0f00000000;
	mul.f32 	%f29, %f28, 0fC0000000;
	selp.f32 	%f30, 0f7F800000, %f29, %p4;
	sqrt.rn.f32 	%f31, %f30;
	sin.approx.f32 	%f32, %f8;
	cos.approx.f32 	%f33, %f8;
	mul.f32 	%f46, %f31, %f32;
	mul.f32 	%f34, %f31, %f33;
	st.global.f32 	[%rd1+32], %f34;
	mov.b32 	%r34, 1;
	st.global.u32 	[%rd1+24], %r34;
	bra.uni 	$L__BB2_3;
$L__BB2_2:
	mov.b32 	%r35, 0;
	st.global.u32 	[%rd1+24], %r35;
	ld.global.f32 	%f46, [%rd1+32];
$L__BB2_3:
	cvt.f64.f32 	%fd4, %f46;
	mul.f64 	%fd5, %fd4, 0d3FF6A09E667F3BCD;
	cvt.rn.f32.f64 	%f35, %fd5;
	cvta.to.global.u64 	%rd10, %rd5;
	mul.wide.s32 	%rd11, %r1, 4;
	add.s64 	%rd12, %rd10, %rd11;
	ld.global.f32 	%f36, [%rd12];
	cvt.f64.f32 	%fd6, %f36;
	mul.f64 	%fd7, %fd6, 0dC030AAAAAAAAAAAB;
	cvt.f64.f32 	%fd8, %f4;
	fma.rn.f64 	%fd9, %fd7, %fd8, %fd6;
	cvt.f64.f32 	%fd10, %f35;
	mul.f64 	%fd11, %fd10, 0d3FD43D136248490F;
	sqrt.rn.f32 	%f37, %f4;
	cvt.f64.f32 	%fd12, %f37;
	mul.f64 	%fd13, %fd11, %fd12;
	div.rn.f64 	%fd14, %fd13, 0d3FAEB851EB851EB8;
	add.f64 	%fd15, %fd9, %fd14;
	cvt.rn.f32.f64 	%f38, %fd15;
	st.global.f32 	[%rd12], %f38;
	cvta.to.global.u64 	%rd13, %rd4;
	add.s64 	%rd2, %rd13, %rd11;
	ld.global.f32 	%f39, [%rd2];
	fma.rn.f32 	%f40, %f4, %f38, %f39;
	st.global.f32 	[%rd2], %f40;
	cvta.to.global.u64 	%rd14, %rd6;
	add.s64 	%rd3, %rd14, %rd11;
	mov.b32 	%r36, 0;
	st.global.u32 	[%rd3], %r36;
	ld.global.f32 	%f41, [%rd2];
	cvt.f64.f32 	%fd1, %f41;
	add.f64 	%fd2, %fd1, 0d3FD3333333333333;
	setp.leu.f64 	%p5, %fd2, 0d3FF0000000000000;
	@%p5 bra 	$L__BB2_5;
	add.f64 	%fd17, %fd2, 0dBFF0000000000000;
	cvt.rn.f32.f64 	%f44, %fd17;
	mov.b32 	%r38, 1060320051;
	st.global.u32 	[%rd2], %r38;
	div.rn.f32 	%f45, %f44, %f4;
	st.global.f32 	[%rd3], %f45;
	bra.uni 	$L__BB2_7;
$L__BB2_5:
	add.f64 	%fd3, %fd1, 0dBFD3333333333333;
	setp.geu.f64 	%p6, %fd3, 0dBFF0000000000000;
	@%p6 bra 	$L__BB2_7;
	add.f64 	%fd16, %fd3, 0d3FF0000000000000;
	cvt.rn.f32.f64 	%f42, %fd16;
	mov.b32 	%r37, -1087163597;
	st.global.u32 	[%rd2], %r37;
	div.rn.f32 	%f43, %f42, %f4;
	st.global.f32 	[%rd3], %f43;
$L__BB2_7:
	ret;

}


// ===== COMPILED SASS (sm_100) =====

	.target	sm_100

	.elftype	@"ET_EXEC"


//--------------------- .note.nv.tkinfo           --------------------------
	.section	.note.nv.tkinfo,"",@"SHT_NOTE"
	.sectionflags	@"SHF_NOTE_NV_TKINFO"
	.tkinfo
        /*0018*/ 	.word	0x00000002
        /*0030*/ 	.string	""
        /*0030*/ 	.string	"ptxas"
        /*0030*/ 	.string	"Cuda compilation tools, release 13.0, V13.0.88"
        /*0030*/ 	.string	"Build cuda_13.0.r13.0/compiler.36424714_0"
        /*0030*/ 	.string	"-arch sm_100 -m 64 "



//--------------------- .note.nv.cuinfo           --------------------------
	.section	.note.nv.cuinfo,"",@"SHT_NOTE"
	.sectionflags	@"SHF_NOTE_NV_CUINFO"
        /*0018*/ 	.short	0x0002
        /*001a*/ 	.short	0x0064
        /*001c*/ 	.short	0x0082
	.zero		2


//--------------------- .nv.info                  --------------------------
	.section	.nv.info,"",@"SHT_CUDA_INFO"
	.align	4


	//----- nvinfo : EIATTR_REGCOUNT
	.align		4
        /*0000*/ 	.byte	0x04, 0x2f
        /*0002*/ 	.short	(.L_10 - .L_9)
	.align		4
.L_9:
        /*0004*/ 	.word	index@(_Z19setup_random_kernelP17curandStateXORWOW)
        /*0008*/ 	.word	0x0000001f


	//----- nvinfo : EIATTR_FRAME_SIZE
	.align		4
.L_10:
        /*000c*/ 	.byte	0x04, 0x11
        /*000e*/ 	.short	(.L_12 - .L_11)
	.align		4
.L_11:
        /*0010*/ 	.word	index@(_Z19setup_random_kernelP17curandStateXORWOW)
        /*0014*/ 	.word	0x00000000


	//----- nvinfo : EIATTR_REGCOUNT
	.align		4
.L_12:
        /*0018*/ 	.byte	0x04, 0x2f
        /*001a*/ 	.short	(.L_14 - .L_13)
	.align		4
.L_13:
        /*001c*/ 	.word	index@(_Z11inizializzaPfS_)
        /*0020*/ 	.word	0x0000000a


	//----- nvinfo : EIATTR_FRAME_SIZE
	.align		4
.L_14:
        /*0024*/ 	.byte	0x04, 0x11
        /*0026*/ 	.short	(.L_16 - .L_15)
	.align		4
.L_15:
        /*0028*/ 	.word	index@(_Z11inizializzaPfS_)
        /*002c*/ 	.word	0x00000000


	//----- nvinfo : EIATTR_REGCOUNT
	.align		4
.L_16:
        /*0030*/ 	.byte	0x04, 0x2f
        /*0032*/ 	.short	(.L_18 - .L_17)
	.align		4
.L_17:
        /*0034*/ 	.word	index@(_Z6evolviP17curandStateXORWOWPfS1_S1_f)
        /*0038*/ 	.word	0x0000001b


	//----- nvinfo : EIATTR_FRAME_SIZE
	.align		4
.L_18:
        /*003c*/ 	.byte	0x04, 0x11
        /*003e*/ 	.short	(.L_20 - .L_19)
	.align		4
.L_19:
        /*0040*/ 	.word	index@($__internal_2_$__cuda_sm3x_div_rn_noftz_f32_slowpath)
        /*0044*/ 	.word	0x00000000


	//----- nvinfo : EIATTR_FRAME_SIZE
	.align		4
.L_20:
        /*0048*/ 	.byte	0x04, 0x11
        /*004a*/ 	.short	(.L_22 - .L_21)
	.align		4
.L_21:
        /*004c*/ 	.word	index@($__internal_1_$__cuda_sm20_sqrt_rn_f32_slowpath)
        /*0050*/ 	.word	0x00000000


	//----- nvinfo : EIATTR_FRAME_SIZE
	.align		4
.L_22:
        /*0054*/ 	.byte	0x04, 0x11
        /*0056*/ 	.short	(.L_24 - .L_23)
	.align		4
.L_23:
        /*0058*/ 	.word	index@($__internal_0_$__cuda_sm20_div_rn_f64_full)
        /*005c*/ 	.word	0x00000000


	//----- nvinfo : EIATTR_FRAME_SIZE
	.align		4
.L_24:
        /*0060*/ 	.byte	0x04, 0x11
        /*0062*/ 	.short	(.L_26 - .L_25)
	.align		4
.L_25:
        /*0064*/ 	.word	index@(_Z6evolviP17curandStateXORWOWPfS1_S1_f)
        /*0068*/ 	.word	0x00000000


	//----- nvinfo : EIATTR_MIN_STACK_SIZE
	.align		4
.L_26:
        /*006c*/ 	.byte	0x04, 0x12
        /*006e*/ 	.short	(.L_28 - .L_27)
	.align		4
.L_27:
        /*0070*/ 	.word	index@(_Z6evolviP17curandStateXORWOWPfS1_S1_f)
        /*0074*/ 	.word	0x00000000


	//----- nvinfo : EIATTR_MIN_STACK_SIZE
	.align		4
.L_28:
        /*0078*/ 	.byte	0x04, 0x12
        /*007a*/ 	.short	(.L_30 - .L_29)
	.align		4
.L_29:
        /*007c*/ 	.word	index@(_Z11inizializzaPfS_)
        /*0080*/ 	.word	0x00000000


	//----- nvinfo : EIATTR_MIN_STACK_SIZE
	.align		4
.L_30:
        /*0084*/ 	.byte	0x04, 0x12
        /*0086*/ 	.short	(.L_32 - .L_31)
	.align		4
.L_31:
        /*0088*/ 	.word	index@(_Z19setup_random_kernelP17curandStateXORWOW)
        /*008c*/ 	.word	0x00000000
.L_32:


//--------------------- .nv.compat                --------------------------
	.section	.nv.compat,"",@"SHT_CUDA_COMPAT_INFO"
	.align	4
        /*0000*/ 	.byte	0x02, 0x09, 0x00, 0x00, 0x02, 0x02, 0x01, 0x00, 0x02, 0x05, 0x05, 0x00, 0x03, 0x07, 0x01, 0x01
        /*0010*/ 	.byte	0x02, 0x03, 0x00, 0x00, 0x02, 0x06, 0x01, 0x00, 0x04, 0x0b, 0x08, 0x00, 0x01, 0x00, 0x00, 0x00
        /*0020*/ 	.byte	0x00, 0x00, 0x00, 0x00


//--------------------- .nv.info._Z6evolviP17curandStateXORWOWPfS1_S1_f --------------------------
	.section	.nv.info._Z6evolviP17curandStateXORWOWPfS1_S1_f,"",@"SHT_CUDA_INFO"
	.sectionflags	@""
	.align	4


	//----- nvinfo : EIATTR_CUDA_API_VERSION
	.align		4
        /*0000*/ 	.byte	0x04, 0x37
        /*0002*/ 	.short	(.L_34 - .L_33)
.L_33:
        /*0004*/ 	.word	0x00000082


	//----- nvinfo : EIATTR_KPARAM_INFO
	.align		4
.L_34:
        /*0008*/ 	.byte	0x04, 0x17
        /*000a*/ 	.short	(.L_36 - .L_35)
.L_35:
        /*000c*/ 	.word	0x00000000
        /*0010*/ 	.short	0x0004
        /*0012*/ 	.short	0x0020
        /*0014*/ 	.byte	0x00, 0xf0, 0x11, 0x00


	//----- nvinfo : EIATTR_KPARAM_INFO
	.align		4
.L_36:
        /*0018*/ 	.byte	0x04, 0x17
        /*001a*/ 	.short	(.L_38 - .L_37)
.L_37:
        /*001c*/ 	.word	0x00000000
        /*0020*/ 	.short	0x0003
        /*0022*/ 	.short	0x0018
        /*0024*/ 	.byte	0x00, 0xf5, 0x21, 0x00


	//----- nvinfo : EIATTR_KPARAM_INFO
	.align		4
.L_38:
        /*0028*/ 	.byte	0x04, 0x17
        /*002a*/ 	.short	(.L_40 - .L_39)
.L_39:
        /*002c*/ 	.word	0x00000000
        /*0030*/ 	.short	0x0002
        /*0032*/ 	.short	0x0010
        /*0034*/ 	.byte	0x00, 0xf5, 0x21, 0x00


	//----- nvinfo : EIATTR_KPARAM_INFO
	.align		4
.L_40:
        /*0038*/ 	.byte	0x04, 0x17
        /*003a*/ 	.short	(.L_42 - .L_41)
.L_41:
        /*003c*/ 	.word	0x00000000
        /*0040*/ 	.short	0x0001
        /*0042*/ 	.short	0x0008
        /*0044*/ 	.byte	0x00, 0xf5, 0x21, 0x00


	//----- nvinfo : EIATTR_KPARAM_INFO
	.align		4
.L_42:
        /*0048*/ 	.byte	0x04, 0x17
        /*004a*/ 	.short	(.L_44 - .L_43)
.L_43:
        /*004c*/ 	.word	0x00000000
        /*0050*/ 	.short	0x0000
        /*0052*/ 	.short	0x0000
        /*0054*/ 	.byte	0x00, 0xf5, 0x21, 0x00


	//----- nvinfo : EIATTR_SPARSE_MMA_MASK
	.align		4
.L_44:
        /*0058*/ 	.byte	0x03, 0x50
        /*005a*/ 	.short	0x0000


	//----- nvinfo : EIATTR_MAXREG_COUNT
	.align		4
        /*005c*/ 	.byte	0x03, 0x1b
        /*005e*/ 	.short	0x00ff


	//----- nvinfo : EIATTR_MERCURY_ISA_VERSION
	.align		4
        /*0060*/ 	.byte	0x03, 0x5f
        /*0062*/ 	.short	0x0101


	//----- nvinfo : EIATTR_VRC_CTA_INIT_COUNT
	.align		4
        /*0064*/ 	.byte	0x02, 0x4a
	.zero		1
	.zero		1


	//----- nvinfo : EIATTR_EXIT_INSTR_OFFSETS
	.align		4
        /*0068*/ 	.byte	0x04, 0x1c
        /*006a*/ 	.short	(.L_46 - .L_45)


	//   ....[0]....
.L_45:
        /*006c*/ 	.word	0x00000bc0


	//   ....[1]....
        /*0070*/ 	.word	0x00000c10


	//   ....[2]....
        /*0074*/ 	.word	0x00000d50


	//----- nvinfo : EIATTR_CRS_STACK_SIZE
	.align		4
.L_46:
        /*0078*/ 	.byte	0x04, 0x1e
        /*007a*/ 	.short	(.L_48 - .L_47)
.L_47:
        /*007c*/ 	.word	0x00000000


	//----- nvinfo : EIATTR_CBANK_PARAM_SIZE
	.align		4
.L_48:
        /*0080*/ 	.byte	0x03, 0x19
        /*0082*/ 	.short	0x0024


	//----- nvinfo : EIATTR_PARAM_CBANK
	.align		4
        /*0084*/ 	.byte	0x04, 0x0a
        /*0086*/ 	.short	(.L_50 - .L_49)
	.align		4
.L_49:
        /*0088*/ 	.word	index@(.nv.constant0._Z6evolviP17curandStateXORWOWPfS1_S1_f)
        /*008c*/ 	.short	0x0380
        /*008e*/ 	.short	0x0024


	//----- nvinfo : EIATTR_SW_WAR
	.align		4
.L_50:
        /*0090*/ 	.byte	0x04, 0x36
        /*0092*/ 	.short	(.L_52 - .L_51)
.L_51:
        /*0094*/ 	.word	0x00000008
.L_52:


//--------------------- .nv.info._Z11inizializzaPfS_ --------------------------
	.section	.nv.info._Z11inizializzaPfS_,"",@"SHT_CUDA_INFO"
	.sectionflags	@""
	.align	4


	//----- nvinfo : EIATTR_CUDA_API_VERSION
	.align		4
        /*0000*/ 	.byte	0x04, 0x37
        /*0002*/ 	.short	(.L_54 - .L_53)
.L_53:
        /*0004*/ 	.word	0x00000082


	//----- nvinfo : EIATTR_KPARAM_INFO
	.align		4
.L_54:
        /*0008*/ 	.byte	0x04, 0x17
        /*000a*/ 	.short	(.L_56 - .L_55)
.L_55:
        /*000c*/ 	.word	0x00000000
        /*0010*/ 	.short	0x0001
        /*0012*/ 	.short	0x0008
        /*0014*/ 	.byte	0x00, 0xf5, 0x21, 0x00


	//----- nvinfo : EIATTR_KPARAM_INFO
	.align		4
.L_56:
        /*0018*/ 	.byte	0x04, 0x17
        /*001a*/ 	.short	(.L_58 - .L_57)
.L_57:
        /*001c*/ 	.word	0x00000000
        /*0020*/ 	.short	0x0000
        /*0022*/ 	.short	0x0000
        /*0024*/ 	.byte	0x00, 0xf5, 0x21, 0x00


	//----- nvinfo : EIATTR_SPARSE_MMA_MASK
	.align		4
.L_58:
        /*0028*/ 	.byte	0x03, 0x50
        /*002a*/ 	.short	0x0000


	//----- nvinfo : EIATTR_MAXREG_COUNT
	.align		4
        /*002c*/ 	.byte	0x03, 0x1b
        /*002e*/ 	.short	0x00ff


	//----- nvinfo : EIATTR_MERCURY_ISA_VERSION
	.align		4
        /*0030*/ 	.byte	0x03, 0x5f
        /*0032*/ 	.short	0x0101


	//----- nvinfo : EIATTR_VRC_CTA_INIT_COUNT
	.align		4
        /*0034*/ 	.byte	0x02, 0x4a
	.zero		1
	.zero		1


	//----- nvinfo : EIATTR_EXIT_INSTR_OFFSETS
	.align		4
        /*0038*/ 	.byte	0x04, 0x1c
        /*003a*/ 	.short	(.L_60 - .L_59)


	//   ....[0]....
.L_59:
        /*003c*/ 	.word	0x000000c0


	//----- nvinfo : EIATTR_CBANK_PARAM_SIZE
	.align		4
.L_60:
        /*0040*/ 	.byte	0x03, 0x19
        /*0042*/ 	.short	0x0010


	//----- nvinfo : EIATTR_PARAM_CBANK
	.align		4
        /*0044*/ 	.byte	0x04, 0x0a
        /*0046*/ 	.short	(.L_62 - .L_61)
	.align		4
.L_61:
        /*0048*/ 	.word	index@(.nv.constant0._Z11inizializzaPfS_)
        /*004c*/ 	.short	0x0380
        /*004e*/ 	.short	0x0010


	//----- nvinfo : EIATTR_SW_WAR
	.align		4
.L_62:
        /*0050*/ 	.byte	0x04, 0x36
        /*0052*/ 	.short	(.L_64 - .L_63)
.L_63:
        /*0054*/ 	.word	0x00000008
.L_64:


//--------------------- .nv.info._Z19setup_random_kernelP17curandStateXORWOW --------------------------
	.section	.nv.info._Z19setup_random_kernelP17curandStateXORWOW,"",@"SHT_CUDA_INFO"
	.sectionflags	@""
	.align	4


	//----- nvinfo : EIATTR_CUDA_API_VERSION
	.align		4
        /*0000*/ 	.byte	0x04, 0x37
        /*0002*/ 	.short	(.L_66 - .L_65)
.L_65:
        /*0004*/ 	.word	0x00000082


	//----- nvinfo : EIATTR_KPARAM_INFO
	.align		4
.L_66:
        /*0008*/ 	.byte	0x04, 0x17
        /*000a*/ 	.short	(.L_68 - .L_67)
.L_67:
        /*000c*/ 	.word	0x00000000
        /*0010*/ 	.short	0x0000
        /*0012*/ 	.short	0x0000
        /*0014*/ 	.byte	0x00, 0xf5, 0x21, 0x00


	//----- nvinfo : EIATTR_SPARSE_MMA_MASK
	.align		4
.L_68:
        /*0018*/ 	.byte	0x03, 0x50
        /*001a*/ 	.short	0x0000


	//----- nvinfo : EIATTR_MAXREG_COUNT
	.align		4
        /*001c*/ 	.byte	0x03, 0x1b
        /*001e*/ 	.short	0x00ff


	//----- nvinfo : EIATTR_MERCURY_ISA_VERSION
	.align		4
        /*0020*/ 	.byte	0x03, 0x5f
        /*0022*/ 	.short	0x0101


	//----- nvinfo : EIATTR_VRC_CTA_INIT_COUNT
	.align		4
        /*0024*/ 	.byte	0x02, 0x4a
	.zero		1
	.zero		1


	//----- nvinfo : EIATTR_EXIT_INSTR_OFFSETS
	.align		4
        /*0028*/ 	.byte	0x04, 0x1c
        /*002a*/ 	.short	(.L_70 - .L_69)


	//   ....[0]....
.L_69:
        /*002c*/ 	.word	0x00000e80


	//----- nvinfo : EIATTR_CRS_STACK_SIZE
	.align		4
.L_70:
        /*0030*/ 	.byte	0x04, 0x1e
        /*0032*/ 	.short	(.L_72 - .L_71)
.L_71:
        /*0034*/ 	.word	0x00000000


	//----- nvinfo : EIATTR_CBANK_PARAM_SIZE
	.align		4
.L_72:
        /*0038*/ 	.byte	0x03, 0x19
        /*003a*/ 	.short	0x0008


	//----- nvinfo : EIATTR_PARAM_CBANK
	.align		4
        /*003c*/ 	.byte	0x04, 0x0a
        /*003e*/ 	.short	(.L_74 - .L_73)
	.align		4
.L_73:
        /*0040*/ 	.word	index@(.nv.constant0._Z19setup_random_kernelP17curandStateXORWOW)
        /*0044*/ 	.short	0x0380
        /*0046*/ 	.short	0x0008


	//----- nvinfo : EIATTR_SW_WAR
	.align		4
.L_74:
        /*0048*/ 	.byte	0x04, 0x36
        /*004a*/ 	.short	(.L_76 - .L_75)
.L_75:
        /*004c*/ 	.word	0x00000008
.L_76:


//--------------------- .nv.callgraph             --------------------------
	.section	.nv.callgraph,"",@"SHT_CUDA_CALLGRAPH"
	.align	4
	.sectionentsize	8
	.align		4
        /*0000*/ 	.word	0x00000000
	.align		4
        /*0004*/ 	.word	0xffffffff
	.align		4
        /*0008*/ 	.word	0x00000000
	.align		4
        /*000c*/ 	.word	0xfffffffe
	.align		4
        /*0010*/ 	.word	0x00000000
	.align		4
        /*0014*/ 	.word	0xfffffffd
	.align		4
        /*0018*/ 	.word	0x00000000
	.align		4
        /*001c*/ 	.word	0xfffffffc


//--------------------- .nv.constant4             --------------------------
	.section	.nv.constant4,"a",@progbits
	.align	8
	.align		8
.nv.constant4:
        /*0000*/ 	.dword	precalc_xorwow_matrix
	.align		8
        /*0008*/ 	.dword	precalc_xorwow_offset_matrix
	.align		8
        /*0010*/ 	.dword	mrg32k3aM1
	.align		8
        /*0018*/ 	.dword	mrg32k3aM2
	.align		8
        /*0020*/ 	.dword	mrg32k3aM1SubSeq
	.align		8
        /*0028*/ 	.dword	mrg32k3aM2SubSeq
	.align		8
        /*0030*/ 	.dword	mrg32k3aM1Seq
	.align		8
        /*0038*/ 	.dword	mrg32k3aM2Seq


//--------------------- .nv.constant3             --------------------------
	.section	.nv.constant3,"a",@progbits
	.align	8
.nv.constant3:
	.type		__cr_lgamma_table,@object
	.size		__cr_lgamma_table,(.L_8 - __cr_lgamma_table)
__cr_lgamma_table:
        /*0000*/ 	.byte	0x00, 0x00, 0x00, 0x00, 0x00, 0x00, 0x00, 0x00, 0x00, 0x00, 0x00, 0x00, 0x00, 0x00, 0x00, 0x00
        /*0010*/ 	.byte	0xef, 0x39, 0xfa, 0xfe, 0x42, 0x2e, 0xe6, 0x3f, 0x02, 0x20, 0x2a, 0xfa, 0x0b, 0xab, 0xfc, 0x3f
        /*0020*/ 	.byte	0xf9, 0x2c, 0x92, 0x7c, 0xa7, 0x6c, 0x09, 0x40, 0xc9, 0x79, 0x44, 0x3c, 0x64, 0x26, 0x13, 0x40
        /*0030*/ 	.byte	0xca, 0x01, 0xcf, 0x3a, 0x27, 0x51, 0x1a, 0x40, 0x30, 0xcc, 0x2d, 0xf3, 0xe1, 0x0c, 0x21, 0x40
        /*0040*/ 	.byte	0x0d, 0xb7, 0xfc, 0x82, 0x8e, 0x35, 0x25, 0x40
.L_8:


//--------------------- .text._Z6evolviP17curandStateXORWOWPfS1_S1_f --------------------------
	.section	.text._Z6evolviP17curandStateXORWOWPfS1_S1_f,"ax",@progbits
	.align	128
        .global         _Z6evolviP17curandStateXORWOWPfS1_S1_f
        .type           _Z6evolviP17curandStateXORWOWPfS1_S1_f,@function
        .size           _Z6evolviP17curandStateXORWOWPfS1_S1_f,(.L_x_45 - _Z6evolviP17curandStateXORWOWPfS1_S1_f)
        .other          _Z6evolviP17curandStateXORWOWPfS1_S1_f,@"STO_CUDA_ENTRY STV_DEFAULT"
_Z6evolviP17curandStateXORWOWPfS1_S1_f:
.text._Z6evolviP17curandStateXORWOWPfS1_S1_f:
[----:B------:R-:W-:Y:S01]  /*0000*/  LDC R1, c[0x0][0x37c] ;  /* 0x0000df00ff017b82 */ /* 0x000fe20000000800 */
[----:B------:R-:W0:Y:S07]  /*0010*/  S2R R4, SR_TID.X ;  /* 0x0000000000047919 */ /* 0x000e2e0000002100 */
[----:B------:R-:W0:Y:S01]  /*0020*/  S2UR UR4, SR_CTAID.X ;  /* 0x00000000000479c3 */ /* 0x000e220000002500 */
[----:B------:R-:W1:Y:S07]  /*0030*/  LDCU.64 UR6, c[0x0][0x358] ;  /* 0x00006b00ff0677ac */ /* 0x000e6e0008000a00 */
[----:B------:R-:W0:Y:S08]  /*0040*/  LDC R5, c[0x0][0x360] ;  /* 0x0000d800ff057b82 */ /* 0x000e300000000800 */
[----:B------:R-:W2:Y:S01]  /*0050*/  LDC.64 R2, c[0x0][0x380] ;  /* 0x0000e000ff027b82 */ /* 0x000ea20000000a00 */
[----:B0-----:R-:W-:-:S04]  /*0060*/  IMAD R4, R5, UR4, R4 ;  /* 0x0000000405047c24 */ /* 0x001fc8000f8e0204 */
[----:B--2---:R-:W-:-:S05]  /*0070*/  IMAD.WIDE R2, R4, 0x30, R2 ;  /* 0x0000003004027825 */ /* 0x004fca00078e0202 */
[----:B-1----:R-:W2:Y:S01]  /*0080*/  LDG.E R0, desc[UR6][R2.64+0x18] ;  /* 0x0000180602007981 */ /* 0x002ea2000c1e1900 */
[----:B------:R-:W-:Y:S01]  /*0090*/  BSSY.RECONVERGENT B0, `(.L_x_0) ;  /* 0x0000052000007945 */ /* 0x000fe20003800200 */
[----:B--2---:R-:W-:-:S13]  /*00a0*/  ISETP.NE.AND P0, PT, R0, 0x1, PT ;  /* 0x000000010000780c */ /* 0x004fda0003f05270 */
[----:B------:R-:W-:Y:S05]  /*00b0*/  @!P0 BRA `(.L_x_1) ;  /* 0x0000000400348947 */ /* 0x000fea0003800000 */
[----:B------:R-:W2:Y:S04]  /*00c0*/  LDG.E.64 R6, desc[UR6][R2.64] ;  /* 0x0000000602067981 */ /* 0x000ea8000c1e1b00 */
[----:B------:R-:W3:Y:S04]  /*00d0*/  LDG.E.64 R8, desc[UR6][R2.64+0x10] ;  /* 0x0000100602087981 */ /* 0x000ee8000c1e1b00 */
[----:B------:R-:W4:Y:S01]  /*00e0*/  LDG.E.64 R10, desc[UR6][R2.64+0x8] ;  /* 0x00000806020a7981 */ /* 0x000f22000c1e1b00 */
[----:B------:R-:W-:Y:S01]  /*00f0*/  IMAD.MOV.U32 R14, RZ, RZ, 0x3e055027 ;  /* 0x3e055027ff0e7424 */ /* 0x000fe200078e00ff */
[----:B------:R-:W-:Y:S01]  /*0100*/  BSSY.RECONVERGENT B1, `(.L_x_2) ;  /* 0x000003f000017945 */ /* 0x000fe20003800200 */
[----:B--2---:R-:W-:-:S04]  /*0110*/  SHF.R.U32.HI R0, RZ, 0x2, R7 ;  /* 0x00000002ff007819 */ /* 0x004fc80000011607 */
[----:B------:R-:W-:Y:S01]  /*0120*/  LOP3.LUT R0, R0, R7, RZ, 0x3c, !PT ;  /* 0x0000000700007212 */ /* 0x000fe200078e3cff */
[----:B---3--:R-:W-:Y:S01]  /*0130*/  IMAD.SHL.U32 R5, R9, 0x10, RZ ;  /* 0x0000001009057824 */ /* 0x008fe200078e00ff */
[----:B------:R0:W-:Y:S03]  /*0140*/  STG.E.64 desc[UR6][R2.64+0x8], R8 ;  /* 0x0000080802007986 */ /* 0x0001e6000c101b06 */
[----:B------:R-:W-:-:S05]  /*0150*/  IMAD.SHL.U32 R7, R0, 0x2, RZ ;  /* 0x0000000200077824 */ /* 0x000fca00078e00ff */
[----:B------:R-:W-:Y:S01]  /*0160*/  LOP3.LUT R12, R0, R7, R5, 0x96, !PT ;  /* 0x00000007000c7212 */ /* 0x000fe200078e9605 */
[----:B------:R-:W-:-:S03]  /*0170*/  IMAD.MOV.U32 R5, RZ, RZ, 0x2f800000 ;  /* 0x2f800000ff057424 */ /* 0x000fc600078e00ff */
[----:B------:R-:W-:-:S04]  /*0180*/  LOP3.LUT R12, R12, R9, RZ, 0x3c, !PT ;  /* 0x000000090c0c7212 */ /* 0x000fc800078e3cff */
[----:B------:R-:W-:-:S04]  /*0190*/  IADD3 R0, PT, PT, R6, 0x587c5, R12 ;  /* 0x000587c506007810 */ /* 0x000fc80007ffe00c */
[----:B------:R-:W-:-:S05]  /*01a0*/  I2FP.F32.U32 R0, R0 ;  /* 0x0000000000007245 */ /* 0x000fca0000201000 */
[----:B------:R-:W-:-:S05]  /*01b0*/  FFMA R0, R0, R5, 1.1641532182693481445e-10 ;  /* 0x2f00000000007423 */ /* 0x000fca0000000005 */
[----:B------:R-:W-:-:S04]  /*01c0*/  FSETP.GEU.AND P0, PT, R0, 1.175494350822287508e-38, PT ;  /* 0x008000000000780b */ /* 0x000fc80003f0e000 */
[----:B------:R-:W-:-:S09]  /*01d0*/  FSEL R7, RZ, -23, P0 ;  /* 0xc1b80000ff077808 */ /* 0x000fd20000000000 */
[----:B------:R-:W-:-:S04]  /*01e0*/  @!P0 FMUL R0, R0, 8388608 ;  /* 0x4b00000000008820 */ /* 0x000fc80000400000 */
[C---:B------:R-:W-:Y:S01]  /*01f0*/  VIADD R5, R0.reuse, 0xc0d55555 ;  /* 0xc0d5555500057836 */ /* 0x040fe20000000000 */
[----:B------:R-:W-:-:S04]  /*0200*/  ISETP.GT.U32.AND P0, PT, R0, 0x7f7fffff, PT ;  /* 0x7f7fffff0000780c */ /* 0x000fc80003f04070 */
[----:B------:R-:W-:-:S04]  /*0210*/  LOP3.LUT R13, R5, 0xff800000, RZ, 0xc0, !PT ;  /* 0xff800000050d7812 */ /* 0x000fc800078ec0ff */
[----:B------:R-:W-:-:S05]  /*0220*/  IADD3 R5, PT, PT, R0, -R13, RZ ;  /* 0x8000000d00057210 */ /* 0x000fca0007ffe0ff */
[----:B------:R-:W-:Y:S01]  /*0230*/  FADD R15, R5, -1 ;  /* 0xbf800000050f7421 */ /* 0x000fe20000000000 */
[----:B----4-:R-:W-:-:S03]  /*0240*/  SHF.R.U32.HI R5, RZ, 0x2, R10 ;  /* 0x00000002ff057819 */ /* 0x010fc6000001160a */
[----:B------:R-:W-:Y:S01]  /*0250*/  FFMA R14, R15, -R14, 0.14084610342979431152 ;  /* 0x3e1039f60f0e7423 */ /* 0x000fe2000000080e */
[----:B------:R-:W-:Y:S01]  /*0260*/  LOP3.LUT R5, R5, R10, RZ, 0x3c, !PT ;  /* 0x0000000a05057212 */ /* 0x000fe200078e3cff */
[----:B------:R-:W-:Y:S02]  /*0270*/  IMAD.SHL.U32 R10, R12, 0x10, RZ ;  /* 0x000000100c0a7824 */ /* 0x000fe400078e00ff */
[----:B------:R-:W-:-:S04]  /*0280*/  FFMA R14, R15, R14, -0.12148627638816833496 ;  /* 0xbdf8cdcc0f0e7423 */ /* 0x000fc8000000000e */
[----:B------:R-:W-:-:S04]  /*0290*/  FFMA R14, R15, R14, 0.13980610668659210205 ;  /* 0x3e0f29550f0e7423 */ /* 0x000fc8000000000e */
[----:B------:R-:W-:-:S04]  /*02a0*/  FFMA R14, R15, R14, -0.16684235632419586182 ;  /* 0xbe2ad8b90f0e7423 */ /* 0x000fc8000000000e */
[----:B------:R-:W-:-:S04]  /*02b0*/  FFMA R14, R15, R14, 0.20012299716472625732 ;  /* 0x3e4ced0b0f0e7423 */ /* 0x000fc8000000000e */
[----:B------:R-:W-:-:S04]  /*02c0*/  FFMA R14, R15, R14, -0.24999669194221496582 ;  /* 0xbe7fff220f0e7423 */ /* 0x000fc8000000000e */
[----:B------:R-:W-:-:S04]  /*02d0*/  FFMA R14, R15, R14, 0.33333182334899902344 ;  /* 0x3eaaaa780f0e7423 */ /* 0x000fc8000000000e */
[C---:B------:R-:W-:Y:S01]  /*02e0*/  FFMA R16, R15.reuse, R14, -0.5 ;  /* 0xbf0000000f107423 */ /* 0x040fe2000000000e */
[----:B------:R-:W-:Y:S02]  /*02f0*/  I2FP.F32.S32 R14, R13 ;  /* 0x0000000d000e7245 */ /* 0x000fe40000201400 */
[----:B------:R-:W-:Y:S01]  /*0300*/  MOV R13, 0x7f800000 ;  /* 0x7f800000000d7802 */ /* 0x000fe20000000f00 */
[----:B------:R-:W-:Y:S02]  /*0310*/  FMUL R16, R15, R16 ;  /* 0x000000100f107220 */ /* 0x000fe40000400000 */
[----:B------:R-:W-:Y:S01]  /*0320*/  FFMA R14, R14, 1.1920928955078125e-07, R7 ;  /* 0x340000000e0e7823 */ /* 0x000fe20000000007 */
[----:B------:R-:W-:Y:S02]  /*0330*/  IMAD.SHL.U32 R7, R5, 0x2, RZ ;  /* 0x0000000205077824 */ /* 0x000fe400078e00ff */
[----:B------:R-:W-:-:S04]  /*0340*/  FFMA R15, R15, R16, R15 ;  /* 0x000000100f0f7223 */ /* 0x000fc8000000000f */
[----:B------:R-:W-:Y:S01]  /*0350*/  FFMA R14, R14, 0.69314718246459960938, R15 ;  /* 0x3f3172180e0e7823 */ /* 0x000fe2000000000f */
[----:B------:R-:W-:Y:S01]  /*0360*/  @P0 FFMA R14, R0, R13, +INF ;  /* 0x7f800000000e0423 */ /* 0x000fe2000000000d */
[----:B------:R-:W-:Y:S01]  /*0370*/  LOP3.LUT R7, R5, R7, R10, 0x96, !PT ;  /* 0x0000000705077212 */ /* 0x000fe200078e960a */
[----:B------:R-:W-:Y:S01]  /*0380*/  VIADD R10, R6, 0xb0f8a ;  /* 0x000b0f8a060a7836 */ /* 0x000fe20000000000 */
[----:B------:R-:W-:Y:S01]  /*0390*/  FSETP.NEU.AND P0, PT, R0, RZ, PT ;  /* 0x000000ff0000720b */ /* 0x000fe20003f0d000 */
[----:B------:R-:W-:Y:S01]  /*03a0*/  FMUL R14, R14, -2 ;  /* 0xc00000000e0e7820 */ /* 0x000fe20000400000 */
[----:B------:R-:W-:Y:S02]  /*03b0*/  LOP3.LUT R13, R7, R12, RZ, 0x3c, !PT ;  /* 0x0000000c070d7212 */ /* 0x000fe400078e3cff */
[----:B------:R0:W-:Y:S02]  /*03c0*/  STG.E.64 desc[UR6][R2.64], R10 ;  /* 0x0000000a02007986 */ /* 0x0001e4000c101b06 */
[----:B------:R-:W-:Y:S01]  /*03d0*/  FSEL R14, R14, +INF , P0 ;  /* 0x7f8000000e0e7808 */ /* 0x000fe20000000000 */
[----:B------:R-:W-:Y:S01]  /*03e0*/  IMAD.IADD R0, R13, 0x1, R10 ;  /* 0x000000010d007824 */ /* 0x000fe200078e020a */
[----:B------:R0:W-:Y:S02]  /*03f0*/  STG.E.64 desc[UR6][R2.64+0x10], R12 ;  /* 0x0000100c02007986 */ /* 0x0001e4000c101b06 */
[----:B------:R0:W1:Y:S01]  /*0400*/  MUFU.RSQ R7, R14 ;  /* 0x0000000e00077308 */ /* 0x0000620000001400 */
[----:B------:R-:W-:Y:S01]  /*0410*/  VIADD R5, R14, 0xf3000000 ;  /* 0xf30000000e057836 */ /* 0x000fe20000000000 */
[----:B------:R-:W-:-:S04]  /*0420*/  I2FP.F32.U32 R0, R0 ;  /* 0x0000000000007245 */ /* 0x000fc80000201000 */
[----:B------:R-:W-:Y:S01]  /*0430*/  ISETP.GT.U32.AND P0, PT, R5, 0x727fffff, PT ;  /* 0x727fffff0500780c */ /* 0x000fe20003f04070 */
[----:B------:R-:W-:-:S05]  /*0440*/  HFMA2 R5, -RZ, RZ, 0.1495361328125, 0.0004794597625732421875 ;  /* 0x30c90fdbff057431 */ /* 0x000fca00000001ff */
[----:B------:R-:W-:-:S07]  /*0450*/  FFMA R5, R0, R5, 7.314590599882819788e-10 ;  /* 0x30490fdb00057423 */ /* 0x000fce0000000005 */
[----:B01----:R-:W-:Y:S05]  /*0460*/  @!P0 BRA `(.L_x_3) ;  /* 0x0000000000108947 */ /* 0x003fea0003800000 */
[----:B------:R-:W-:Y:S01]  /*0470*/  IMAD.MOV.U32 R0, RZ, RZ, R14 ;  /* 0x000000ffff007224 */ /* 0x000fe200078e000e */
[----:B------:R-:W-:-:S07]  /*0480*/  MOV R17, 0x4a0 ;  /* 0x000004a000117802 */ /* 0x000fce0000000f00 */
[----:B------:R-:W-:Y:S05]  /*0490*/  CALL.REL.NOINC `($__internal_1_$__cuda_sm20_sqrt_rn_f32_slowpath) ;  /* 0x0000000c006c7944 */ /* 0x000fea0003c00000 */
[----:B------:R-:W-:Y:S05]  /*04a0*/  BRA `(.L_x_4) ;  /* 0x0000000000107947 */ /* 0x000fea0003800000 */
.L_x_3:
[----:B------:R-:W-:Y:S01]  /*04b0*/  FMUL.FTZ R9, R14, R7 ;  /* 0x000000070e097220 */ /* 0x000fe20000410000 */
[----:B------:R-:W-:-:S03]  /*04c0*/  FMUL.FTZ R7, R7, 0.5 ;  /* 0x3f00000007077820 */ /* 0x000fc60000410000 */
[----:B------:R-:W-:-:S04]  /*04d0*/  FFMA R0, -R9, R9, R14 ;  /* 0x0000000909007223 */ /* 0x000fc8000000010e */
[----:B------:R-:W-:-:S07]  /*04e0*/  FFMA R0, R0, R7, R9 ;  /* 0x0000000700007223 */ /* 0x000fce0000000009 */
.L_x_4:
[----:B------:R-:W-:Y:S05]  /*04f0*/  BSYNC.RECONVERGENT B1 ;  /* 0x0000000000017941 */ /* 0x000fea0003800200 */
.L_x_2:
[----:B------:R-:W-:Y:S01]  /*0500*/  FMUL.RZ R6, R5, 0.15915493667125701904 ;  /* 0x3e22f98305067820 */ /* 0x000fe2000040c000 */
[----:B------:R-:W-:-:S03]  /*0510*/  IMAD.MOV.U32 R9, RZ, RZ, 0x1 ;  /* 0x00000001ff097424 */ /* 0x000fc600078e00ff */
[----:B------:R-:W0:Y:S02]  /*0520*/  MUFU.COS R5, R6 ;  /* 0x0000000600057308 */ /* 0x000e240000000000 */
[----:B------:R1:W-:Y:S01]  /*0530*/  STG.E desc[UR6][R2.64+0x18], R9 ;  /* 0x0000180902007986 */ /* 0x0003e2000c101906 */
[----:B0-----:R-:W-:-:S05]  /*0540*/  FMUL R7, R5, R0 ;  /* 0x0000000005077220 */ /* 0x001fca0000400000 */
[----:B------:R-:W0:Y:S01]  /*0550*/  MUFU.SIN R5, R6 ;  /* 0x0000000600057308 */ /* 0x000e220000000400 */
[----:B------:R1:W-:Y:S01]  /*0560*/  STG.E desc[UR6][R2.64+0x20], R7 ;  /* 0x0000200702007986 */ /* 0x0003e2000c101906 */
[----:B0-----:R-:W-:Y:S01]  /*0570*/  FMUL R0, R5, R0 ;  /* 0x0000000005007220 */ /* 0x001fe20000400000 */
[----:B-1----:R-:W-:Y:S06]  /*0580*/  BRA `(.L_x_5) ;  /* 0x0000000000087947 */ /* 0x002fec0003800000 */
.L_x_1:
[----:B------:R0:W5:Y:S04]  /*0590*/  LDG.E R0, desc[UR6][R2.64+0x20] ;  /* 0x0000200602007981 */ /* 0x000168000c1e1900 */
[----:B------:R0:W-:Y:S02]  /*05a0*/  STG.E desc[UR6][R2.64+0x18], RZ ;  /* 0x000018ff02007986 */ /* 0x0001e4000c101906 */
.L_x_5:
[----:B------:R-:W-:Y:S05]  /*05b0*/  BSYNC.RECONVERGENT B0 ;  /* 0x0000000000007941 */ /* 0x000fea0003800200 */
.L_x_0:
[----:B------:R-:W1:Y:S01]  /*05c0*/  LDC.64 R6, c[0x0][0x390] ;  /* 0x0000e400ff067b82 */ /* 0x000e620000000a00 */
[----:B0----5:R-:W0:Y:S01]  /*05d0*/  F2F.F64.F32 R2, R0 ;  /* 0x0000000000027310 */ /* 0x021e220000201800 */
[----:B------:R-:W-:Y:S01]  /*05e0*/  UMOV UR4, 0x667f3bcd ;  /* 0x667f3bcd00047882 */ /* 0x000fe20000000000 */
[----:B------:R-:W-:Y:S01]  /*05f0*/  UMOV UR5, 0x3ff6a09e ;  /* 0x3ff6a09e00057882 */ /* 0x000fe20000000000 */
[----:B------:R-:W2:Y:S01]  /*0600*/  LDCU UR8, c[0x0][0x3a0] ;  /* 0x00007400ff0877ac */ /* 0x000ea20008000800 */
[----:B-1----:R-:W-:-:S05]  /*0610*/  IMAD.WIDE R6, R4, 0x4, R6 ;  /* 0x0000000404067825 */ /* 0x002fca00078e0206 */
[----:B------:R-:W3:Y:S01]  /*0620*/  LDG.E R5, desc[UR6][R6.64] ;  /* 0x0000000606057981 */ /* 0x000ee2000c1e1900 */
[----:B0-----:R-:W-:Y:S01]  /*0630*/  DMUL R2, R2, UR4 ;  /* 0x0000000402027c28 */ /* 0x001fe20008000000 */
[----:B--2---:R-:W-:Y:S01]  /*0640*/  F2F.F64.F32 R12, UR8 ;  /* 0x00000008000c7d10 */ /* 0x004fe20008201800 */
[----:B------:R-:W-:Y:S01]  /*0650*/  UMOV UR4, 0xaaaaaaab ;  /* 0xaaaaaaab00047882 */ /* 0x000fe20000000000 */
[----:B------:R-:W-:Y:S01]  /*0660*/  UMOV UR5, 0x4030aaaa ;  /* 0x4030aaaa00057882 */ /* 0x000fe20000000000 */
[----:B------:R-:W-:Y:S01]  /*0670*/  UMOV UR10, 0x6248490f ;  /* 0x6248490f000a7882 */ /* 0x000fe20000000000 */
[----:B------:R-:W-:-:S04]  /*0680*/  UMOV UR11, 0x3fd43d13 ;  /* 0x3fd43d13000b7882 */ /* 0x000fc80000000000 */
[----:B------:R-:W0:Y:S08]  /*0690*/  MUFU.RSQ R16, UR8 ;  /* 0x0000000800107d08 */ /* 0x000e300008001400 */
[----:B------:R-:W1:Y:S08]  /*06a0*/  F2F.F32.F64 R2, R2 ;  /* 0x0000000200027310 */ /* 0x000e700000301000 */
[----:B-1----:R-:W-:Y:S08]  /*06b0*/  F2F.F64.F32 R14, R2 ;  /* 0x00000002000e7310 */ /* 0x002ff00000201800 */
[----:B---3--:R-:W1:Y:S02]  /*06c0*/  F2F.F64.F32 R8, R5 ;  /* 0x0000000500087310 */ /* 0x008e640000201800 */
[----:B-1----:R-:W-:Y:S01]  /*06d0*/  DMUL R10, R8, -UR4 ;  /* 0x80000004080a7c28 */ /* 0x002fe20008000000 */
[----:B------:R-:W-:-:S04]  /*06e0*/  UIADD3 UR4, UPT, UPT, UR8, -0xd000000, URZ ;  /* 0xf300000008047890 */ /* 0x000fc8000fffe0ff */
[----:B------:R-:W-:-:S03]  /*06f0*/  UISETP.GT.U32.AND UP0, UPT, UR4, 0x727fffff, UPT ;  /* 0x727fffff0400788c */ /* 0x000fc6000bf04070 */
[----:B------:R-:W-:Y:S02]  /*0700*/  DFMA R8, R10, R12, R8 ;  /* 0x0000000c0a08722b */ /* 0x000fe40000000008 */
[----:B------:R-:W-:-:S04]  /*0710*/  DMUL R10, R14, UR10 ;  /* 0x0000000a0e0a7c28 */ /* 0x000fc80008000000 */
[----:B0-----:R-:W-:Y:S07]  /*0720*/  BRA.U !UP0, `(.L_x_6) ;  /* 0x00000001081c7547 */ /* 0x001fee000b800000 */
[----:B------:R-:W0:Y:S01]  /*0730*/  LDCU UR4, c[0x0][0x3a0] ;  /* 0x00007400ff0477ac */ /* 0x000e220008000800 */
[----:B------:R-:W-:Y:S01]  /*0740*/  BSSY.RECONVERGENT B0, `(.L_x_7) ;  /* 0x0000004000007945 */ /* 0x000fe20003800200 */
[----:B------:R-:W-:Y:S01]  /*0750*/  MOV R17, 0x780 ;  /* 0x0000078000117802 */ /* 0x000fe20000000f00 */
[----:B0-----:R-:W-:-:S07]  /*0760*/  IMAD.U32 R0, RZ, RZ, UR4 ;  /* 0x00000004ff007e24 */ /* 0x001fce000f8e00ff */
[----:B------:R-:W-:Y:S05]  /*0770*/  CALL.REL.NOINC `($__internal_1_$__cuda_sm20_sqrt_rn_f32_slowpath) ;  /* 0x0000000800b47944 */ /* 0x000fea0003c00000 */
[----:B------:R-:W-:Y:S05]  /*0780*/  BSYNC.RECONVERGENT B0 ;  /* 0x0000000000007941 */ /* 0x000fea0003800200 */
.L_x_7:
[----:B------:R-:W-:Y:S05]  /*0790*/  BRA `(.L_x_8) ;  /* 0x0000000000107947 */ /* 0x000fea0003800000 */
.L_x_6:
[C---:B------:R-:W-:Y:S01]  /*07a0*/  FMUL.FTZ R0, R16.reuse, UR8 ;  /* 0x0000000810007c20 */ /* 0x040fe20008410000 */
[----:B------:R-:W-:-:S03]  /*07b0*/  FMUL.FTZ R16, R16, 0.5 ;  /* 0x3f00000010107820 */ /* 0x000fc60000410000 */
[----:B------:R-:W-:-:S04]  /*07c0*/  FFMA R3, -R0, R0, UR8 ;  /* 0x0000000800037e23 */ /* 0x000fc80008000100 */
[----:B------:R-:W-:-:S07]  /*07d0*/  FFMA R0, R3, R16, R0 ;  /* 0x0000001003007223 */ /* 0x000fce0000000000 */
.L_x_8:
[----:B------:R-:W0:Y:S01]  /*07e0*/  MUFU.RCP64H R15, 0.05999997258186340332 ;  /* 0x3faeb851000f7908 */ /* 0x000e220000001800 */
[----:B------:R-:W-:Y:S01]  /*07f0*/  MOV R2, 0xeb851eb8 ;  /* 0xeb851eb800027802 */ /* 0x000fe20000000f00 */
[----:B------:R-:W-:Y:S01]  /*0800*/  IMAD.MOV.U32 R3, RZ, RZ, 0x3faeb851 ;  /* 0x3faeb851ff037424 */ /* 0x000fe200078e00ff */
[----:B------:R-:W-:Y:S01]  /*0810*/  BSSY.RECONVERGENT B0, `(.L_x_9) ;  /* 0x0000014000007945 */ /* 0x000fe20003800200 */
[----:B------:R-:W-:-:S06]  /*0820*/  IMAD.MOV.U32 R14, RZ, RZ, 0x1 ;  /* 0x00000001ff0e7424 */ /* 0x000fcc00078e00ff */
[----:B0-----:R-:W-:-:S08]  /*0830*/  DFMA R12, R14, -R2, 1 ;  /* 0x3ff000000e0c742b */ /* 0x001fd00000000802 */
[----:B------:R-:W-:Y:S02]  /*0840*/  DFMA R16, R12, R12, R12 ;  /* 0x0000000c0c10722b */ /* 0x000fe4000000000c */
[----:B------:R-:W0:Y:S06]  /*0850*/  F2F.F64.F32 R12, R0 ;  /* 0x00000000000c7310 */ /* 0x000e2c0000201800 */
[----:B------:R-:W-:-:S08]  /*0860*/  DFMA R16, R14, R16, R14 ;  /* 0x000000100e10722b */ /* 0x000fd0000000000e */
[----:B------:R-:W-:Y:S02]  /*0870*/  DFMA R14, R16, -R2, 1 ;  /* 0x3ff00000100e742b */ /* 0x000fe40000000802 */
[----:B0-----:R-:W-:-:S06]  /*0880*/  DMUL R10, R10, R12 ;  /* 0x0000000c0a0a7228 */ /* 0x001fcc0000000000 */
[----:B------:R-:W-:-:S04]  /*0890*/  DFMA R14, R16, R14, R16 ;  /* 0x0000000e100e722b */ /* 0x000fc80000000010 */
[----:B------:R-:W-:-:S04]  /*08a0*/  FSETP.GEU.AND P1, PT, |R11|, 6.5827683646048100446e-37, PT ;  /* 0x036000000b00780b */ /* 0x000fc80003f2e200 */
[----:B------:R-:W-:-:S08]  /*08b0*/  DMUL R12, R10, R14 ;  /* 0x0000000e0a0c7228 */ /* 0x000fd00000000000 */
[----:B------:R-:W-:-:S08]  /*08c0*/  DFMA R2, R12, -R2, R10 ;  /* 0x800000020c02722b */ /* 0x000fd0000000000a */
[----:B------:R-:W-:-:S10]  /*08d0*/  DFMA R2, R14, R2, R12 ;  /* 0x000000020e02722b */ /* 0x000fd4000000000c */
[----:B------:R-:W-:-:S05]  /*08e0*/  FFMA R5, RZ, 1.3649998903274536133, R3 ;  /* 0x3faeb851ff057823 */ /* 0x000fca0000000003 */
[----:B------:R-:W-:-:S13]  /*08f0*/  FSETP.GT.AND P0, PT, |R5|, 1.469367938527859385e-39, PT ;  /* 0x001000000500780b */ /* 0x000fda0003f04200 */
[----:B------:R-:W-:Y:S05]  /*0900*/  @P0 BRA P1, `(.L_x_10) ;  /* 0x0000000000100947 */ /* 0x000fea0000800000 */
[----:B------:R-:W-:-:S07]  /*0910*/  MOV R0, 0x930 ;  /* 0x0000093000007802 */ /* 0x000fce0000000f00 */
[----:B------:R-:W-:Y:S05]  /*0920*/  CALL.REL.NOINC `($__internal_0_$__cuda_sm20_div_rn_f64_full) ;  /* 0x00000004000c7944 */ /* 0x000fea0003c00000 */
[----:B------:R-:W-:Y:S01]  /*0930*/  IMAD.MOV.U32 R2, RZ, RZ, R16 ;  /* 0x000000ffff027224 */ /* 0x000fe200078e0010 */
[----:B------:R-:W-:-:S07]  /*0940*/  MOV R3, R17 ;  /* 0x0000001100037202 */ /* 0x000fce0000000f00 */
.L_x_10:
[----:B------:R-:W-:Y:S05]  /*0950*/  BSYNC.RECONVERGENT B0 ;  /* 0x0000000000007941 */ /* 0x000fea0003800200 */
.L_x_9:
[----:B------:R-:W0:Y:S01]  /*0960*/  LDC.64 R12, c[0x0][0x388] ;  /* 0x0000e200ff0c7b82 */ /* 0x000e220000000a00 */
[----:B------:R-:W-:-:S06]  /*0970*/  DADD R10, R8, R2 ;  /* 0x00000000080a7229 */ /* 0x000fcc0000000002 */
[----:B------:R-:W1:Y:S01]  /*0980*/  F2F.F32.F64 R0, R10 ;  /* 0x0000000a00007310 */ /* 0x000e620000301000 */
[----:B------:R-:W2:Y:S01]  /*0990*/  LDC R3, c[0x0][0x3a0] ;  /* 0x0000e800ff037b82 */ /* 0x000ea20000000800 */
[----:B-1----:R1:W-:Y:S01]  /*09a0*/  STG.E desc[UR6][R6.64], R0 ;  /* 0x0000000006007986 */ /* 0x0023e2000c101906 */
[----:B0-----:R-:W-:-:S06]  /*09b0*/  IMAD.WIDE R8, R4, 0x4, R12 ;  /* 0x0000000404087825 */ /* 0x001fcc00078e020c */
[----:B------:R-:W0:Y:S01]  /*09c0*/  LDC.64 R12, c[0x0][0x398] ;  /* 0x0000e600ff0c7b82 */ /* 0x000e220000000a00 */
[----:B------:R-:W2:Y:S02]  /*09d0*/  LDG.E R5, desc[UR6][R8.64] ;  /* 0x0000000608057981 */ /* 0x000ea4000c1e1900 */
[----:B--2---:R-:W-:Y:S01]  /*09e0*/  FFMA R15, R0, R3, R5 ;  /* 0x00000003000f7223 */ /* 0x004fe20000000005 */
[----:B0-----:R-:W-:-:S04]  /*09f0*/  IMAD.WIDE R4, R4, 0x4, R12 ;  /* 0x0000000404047825 */ /* 0x001fc800078e020c */
[----:B------:R0:W-:Y:S04]  /*0a00*/  STG.E desc[UR6][R8.64], R15 ;  /* 0x0000000f08007986 */ /* 0x0001e8000c101906 */
[----:B------:R0:W-:Y:S04]  /*0a10*/  STG.E desc[UR6][R4.64], RZ ;  /* 0x000000ff04007986 */ /* 0x0001e8000c101906 */
[----:B------:R-:W2:Y:S01]  /*0a20*/  LDG.E R2, desc[UR6][R8.64] ;  /* 0x0000000608027981 */ /* 0x000ea2000c1e1900 */
[----:B------:R-:W-:Y:S01]  /*0a30*/  UMOV UR4, 0x33333333 ;  /* 0x3333333300047882 */ /* 0x000fe20000000000 */
[----:B------:R-:W-:Y:S01]  /*0a40*/  UMOV UR5, 0x3fd33333 ;  /* 0x3fd3333300057882 */ /* 0x000fe20000000000 */
[----:B-1----:R-:W1:Y:S01]  /*0a50*/  LDC R0, c[0x0][0x3a0] ;  /* 0x0000e800ff007b82 */ /* 0x002e620000000800 */
[----:B--2---:R-:W2:Y:S02]  /*0a60*/  F2F.F64.F32 R10, R2 ;  /* 0x00000002000a7310 */ /* 0x004ea40000201800 */
[----:B--2---:R-:W-:-:S08]  /*0a70*/  DADD R6, R10, UR4 ;  /* 0x000000040a067e29 */ /* 0x004fd00008000000 */
[----:B------:R-:W-:-:S14]  /*0a80*/  DSETP.GT.AND P0, PT, R6, 1, PT ;  /* 0x3ff000000600742a */ /* 0x000fdc0003f04000 */
[----:B01----:R-:W-:Y:S05]  /*0a90*/  @!P0 BRA `(.L_x_11) ;  /* 0x00000000004c8947 */ /* 0x003fea0003800000 */
[----:B------:R-:W-:Y:S01]  /*0aa0*/  DADD R6, R6, -1 ;  /* 0xbff0000006067429 */ /* 0x000fe20000000000 */
[----:B------:R-:W0:Y:S01]  /*0ab0*/  MUFU.RCP R10, R3 ;  /* 0x00000003000a7308 */ /* 0x000e220000001000 */
[----:B------:R-:W-:Y:S01]  /*0ac0*/  IMAD.MOV.U32 R13, RZ, RZ, 0x3f333333 ;  /* 0x3f333333ff0d7424 */ /* 0x000fe200078e00ff */
[----:B------:R-:W-:Y:S04]  /*0ad0*/  BSSY.RECONVERGENT B0, `(.L_x_12) ;  /* 0x000000d000007945 */ /* 0x000fe80003800200 */
[----:B------:R1:W-:Y:S02]  /*0ae0*/  STG.E desc[UR6][R8.64], R13 ;  /* 0x0000000d08007986 */ /* 0x0003e4000c101906 */
[----:B------:R-:W2:Y:S01]  /*0af0*/  F2F.F32.F64 R2, R6 ;  /* 0x0000000600027310 */ /* 0x000ea20000301000 */
[----:B0-----:R-:W-:-:S04]  /*0b00*/  FFMA R11, R10, -R3, 1 ;  /* 0x3f8000000a0b7423 */ /* 0x001fc80000000803 */
[----:B------:R-:W-:-:S03]  /*0b10*/  FFMA R11, R10, R11, R10 ;  /* 0x0000000b0a0b7223 */ /* 0x000fc6000000000a */
[----:B--2---:R-:W0:Y:S01]  /*0b20*/  FCHK P0, R2, R3 ;  /* 0x0000000302007302 */ /* 0x004e220000000000 */
[----:B------:R-:W-:-:S04]  /*0b30*/  FFMA R10, R2, R11, RZ ;  /* 0x0000000b020a7223 */ /* 0x000fc800000000ff */
[----:B------:R-:W-:-:S04]  /*0b40*/  FFMA R12, R10, -R3, R2 ;  /* 0x800000030a0c7223 */ /* 0x000fc80000000002 */
[----:B------:R-:W-:Y:S01]  /*0b50*/  FFMA R11, R11, R12, R10 ;  /* 0x0000000c0b0b7223 */ /* 0x000fe2000000000a */
[----:B01----:R-:W-:Y:S06]  /*0b60*/  @!P0 BRA `(.L_x_13) ;  /* 0x00000000000c8947 */ /* 0x003fec0003800000 */
[----:B------:R-:W-:-:S07]  /*0b70*/  MOV R6, 0xb90 ;  /* 0x00000b9000067802 */ /* 0x000fce0000000f00 */
[----:B------:R-:W-:Y:S05]  /*0b80*/  CALL.REL.NOINC `($__internal_2_$__cuda_sm3x_div_rn_noftz_f32_slowpath) ;  /* 0x00000008000c7944 */ /* 0x000fea0003c00000 */
[----:B------:R-:W-:-:S07]  /*0b90*/  IMAD.MOV.U32 R11, RZ, RZ, R0 ;  /* 0x000000ffff0b7224 */ /* 0x000fce00078e0000 */
.L_x_13:
[----:B------:R-:W-:Y:S05]  /*0ba0*/  BSYNC.RECONVERGENT B0 ;  /* 0x0000000000007941 */ /* 0x000fea0003800200 */
.L_x_12:
[----:B------:R-:W-:Y:S01]  /*0bb0*/  STG.E desc[UR6][R4.64], R11 ;  /* 0x0000000b04007986 */ /* 0x000fe2000c101906 */
[----:B------:R-:W-:Y:S05]  /*0bc0*/  EXIT ;  /* 0x000000000000794d */ /* 0x000fea0003800000 */
.L_x_11:
[----:B------:R-:W-:Y:S01]  /*0bd0*/  UMOV UR4, 0x33333333 ;  /* 0x3333333300047882 */ /* 0x000fe20000000000 */
[----:B------:R-:W-:Y:S02]  /*0be0*/  UMOV UR5, 0x3fd33333 ;  /* 0x3fd3333300057882 */ /* 0x000fe40000000000 */
[----:B------:R-:W-:-:S08]  /*0bf0*/  DADD R10, R10, -UR4 ;  /* 0x800000040a0a7e29 */ /* 0x000fd00008000000 */
[----:B------:R-:W-:-:S14]  /*0c00*/  DSETP.GEU.AND P0, PT, R10, -1, PT ;  /* 0xbff000000a00742a */ /* 0x000fdc0003f0e000 */
[----:B------:R-:W-:Y:S05]  /*0c10*/  @P0 EXIT ;  /* 0x000000000000094d */ /* 0x000fea0003800000 */
[----:B------:R-:W-:Y:S01]  /*0c20*/  DADD R10, R10, 1 ;  /* 0x3ff000000a0a7429 */ /* 0x000fe20000000000 */
[----:B------:R-:W0:Y:S01]  /*0c30*/  MUFU.RCP R2, R3 ;  /* 0x0000000300027308 */ /* 0x000e220000001000 */
[----:B------:R-:W-:Y:S01]  /*0c40*/  IMAD.MOV.U32 R13, RZ, RZ, -0x40cccccd ;  /* 0xbf333333ff0d7424 */ /* 0x000fe200078e00ff */
[----:B------:R-:W-:Y:S04]  /*0c50*/  BSSY.RECONVERGENT B0, `(.L_x_14) ;  /* 0x000000e000007945 */ /* 0x000fe80003800200 */
[----:B------:R1:W-:Y:S03]  /*0c60*/  STG.E desc[UR6][R8.64], R13 ;  /* 0x0000000d08007986 */ /* 0x0003e6000c101906 */
        /* <DEDUP_REMOVED lines=8> */
[----:B------:R-:W-:Y:S02]  /*0cf0*/  MOV R2, R10 ;  /* 0x0000000a00027202 */ /* 0x000fe40000000f00 */
[----:B------:R-:W-:-:S07]  /*0d00*/  MOV R6, 0xd20 ;  /* 0x00000d2000067802 */ /* 0x000fce0000000f00 */
[----:B------:R-:W-:Y:S05]  /*0d10*/  CALL.REL.NOINC `($__internal_2_$__cuda_sm3x_div_rn_noftz_f32_slowpath) ;  /* 0x0000000400a87944 */ /* 0x000fea0003c00000 */
[----:B------:R-:W-:-:S07]  /*0d20*/  IMAD.MOV.U32 R7, RZ, RZ, R0 ;  /* 0x000000ffff077224 */ /* 0x000fce00078e0000 */
.L_x_15:
[----:B------:R-:W-:Y:S05]  /*0d30*/  BSYNC.RECONVERGENT B0 ;  /* 0x0000000000007941 */ /* 0x000fea0003800200 */
.L_x_14:
[----:B------:R-:W-:Y:S01]  /*0d40*/  STG.E desc[UR6][R4.64], R7 ;  /* 0x0000000704007986 */ /* 0x000fe2000c101906 */
[----:B------:R-:W-:Y:S05]  /*0d50*/  EXIT ;  /* 0x000000000000794d */ /* 0x000fea0003800000 */
        .weak           $__internal_0_$__cuda_sm20_div_rn_f64_full
        .type           $__internal_0_$__cuda_sm20_div_rn_f64_full,@function
        .size           $__internal_0_$__cuda_sm20_div_rn_f64_full,($__internal_1_$__cuda_sm20_sqrt_rn_f32_slowpath - $__internal_0_$__cuda_sm20_div_rn_f64_full)
$__internal_0_$__cuda_sm20_div_rn_f64_full:
[----:B------:R-:W-:Y:S01]  /*0d60*/  IMAD.MOV.U32 R3, RZ, RZ, 0x3ffeb851 ;  /* 0x3ffeb851ff037424 */ /* 0x000fe200078e00ff */
[----:B------:R-:W-:Y:S01]  /*0d70*/  MOV R12, 0x1 ;  /* 0x00000001000c7802 */ /* 0x000fe20000000f00 */
[----:B------:R-:W-:Y:S01]  /*0d80*/  IMAD.MOV.U32 R2, RZ, RZ, -0x147ae148 ;  /* 0xeb851eb8ff027424 */ /* 0x000fe200078e00ff */
[C---:B------:R-:W-:Y:S01]  /*0d90*/  FSETP.GEU.AND P1, PT, |R11|.reuse, 1.469367938527859385e-39, PT ;  /* 0x001000000b00780b */ /* 0x040fe20003f2e200 */
[----:B------:R-:W0:Y:S01]  /*0da0*/  MUFU.RCP64H R13, R3 ;  /* 0x00000003000d7308 */ /* 0x000e220000001800 */
[----:B------:R-:W-:Y:S01]  /*0db0*/  LOP3.LUT R5, R11, 0x7ff00000, RZ, 0xc0, !PT ;  /* 0x7ff000000b057812 */ /* 0x000fe200078ec0ff */
[----:B------:R-:W-:Y:S01]  /*0dc0*/  IMAD.MOV.U32 R17, RZ, RZ, 0x1ca00000 ;  /* 0x1ca00000ff117424 */ /* 0x000fe200078e00ff */
[----:B------:R-:W-:Y:S01]  /*0dd0*/  BSSY.RECONVERGENT B1, `(.L_x_16) ;  /* 0x0000044000017945 */ /* 0x000fe20003800200 */
[----:B------:R-:W-:Y:S01]  /*0de0*/  IMAD.MOV.U32 R23, RZ, RZ, 0x3fa00000 ;  /* 0x3fa00000ff177424 */ /* 0x000fe200078e00ff */
[----:B------:R-:W-:Y:S02]  /*0df0*/  ISETP.GE.U32.AND P0, PT, R5, 0x3fa00000, PT ;  /* 0x3fa000000500780c */ /* 0x000fe40003f06070 */
[----:B------:R-:W-:Y:S01]  /*0e00*/  MOV R22, R5 ;  /* 0x0000000500167202 */ /* 0x000fe20000000f00 */
[----:B------:R-:W-:Y:S01]  /*0e10*/  VIADD R24, R23, 0xffffffff ;  /* 0xffffffff17187836 */ /* 0x000fe20000000000 */
[----:B------:R-:W-:Y:S01]  /*0e20*/  SEL R17, R17, 0x63400000, !P0 ;  /* 0x6340000011117807 */ /* 0x000fe20004000000 */
[----:B0-----:R-:W-:-:S08]  /*0e30*/  DFMA R14, R12, -R2, 1 ;  /* 0x3ff000000c0e742b */ /* 0x001fd00000000802 */
[----:B------:R-:W-:-:S08]  /*0e40*/  DFMA R14, R14, R14, R14 ;  /* 0x0000000e0e0e722b */ /* 0x000fd0000000000e */
[----:B------:R-:W-:Y:S01]  /*0e50*/  DFMA R18, R12, R14, R12 ;  /* 0x0000000e0c12722b */ /* 0x000fe2000000000c */
[C-C-:B------:R-:W-:Y:S01]  /*0e60*/  @!P1 LOP3.LUT R14, R17.reuse, 0x80000000, R11.reuse, 0xf8, !PT ;  /* 0x80000000110e9812 */ /* 0x140fe200078ef80b */
[----:B------:R-:W-:Y:S01]  /*0e70*/  IMAD.MOV.U32 R12, RZ, RZ, R10 ;  /* 0x000000ffff0c7224 */ /* 0x000fe200078e000a */
[----:B------:R-:W-:Y:S02]  /*0e80*/  LOP3.LUT R13, R17, 0x800fffff, R11, 0xf8, !PT ;  /* 0x800fffff110d7812 */ /* 0x000fe400078ef80b */
[----:B------:R-:W-:Y:S01]  /*0e90*/  @!P1 LOP3.LUT R15, R14, 0x100000, RZ, 0xfc, !PT ;  /* 0x001000000e0f9812 */ /* 0x000fe200078efcff */
[----:B------:R-:W-:Y:S02]  /*0ea0*/  @!P1 IMAD.MOV.U32 R14, RZ, RZ, RZ ;  /* 0x000000ffff0e9224 */ /* 0x000fe400078e00ff */
[----:B------:R-:W-:-:S04]  /*0eb0*/  DFMA R20, R18, -R2, 1 ;  /* 0x3ff000001214742b */ /* 0x000fc80000000802 */
[----:B------:R-:W-:-:S04]  /*0ec0*/  @!P1 DFMA R12, R12, 2, -R14 ;  /* 0x400000000c0c982b */ /* 0x000fc8000000080e */
[----:B------:R-:W-:-:S06]  /*0ed0*/  DFMA R14, R18, R20, R18 ;  /* 0x00000014120e722b */ /* 0x000fcc0000000012 */
[----:B------:R-:W-:Y:S02]  /*0ee0*/  @!P1 LOP3.LUT R22, R13, 0x7ff00000, RZ, 0xc0, !PT ;  /* 0x7ff000000d169812 */ /* 0x000fe400078ec0ff */
[----:B------:R-:W-:-:S03]  /*0ef0*/  DMUL R18, R14, R12 ;  /* 0x0000000c0e127228 */ /* 0x000fc60000000000 */
[----:B------:R-:W-:-:S05]  /*0f00*/  VIADD R16, R22, 0xffffffff ;  /* 0xffffffff16107836 */ /* 0x000fca0000000000 */
[----:B------:R-:W-:Y:S01]  /*0f10*/  DFMA R20, R18, -R2, R12 ;  /* 0x800000021214722b */ /* 0x000fe2000000000c */
[----:B------:R-:W-:-:S04]  /*0f20*/  ISETP.GT.U32.AND P0, PT, R16, 0x7feffffe, PT ;  /* 0x7feffffe1000780c */ /* 0x000fc80003f04070 */
[----:B------:R-:W-:-:S03]  /*0f30*/  ISETP.GT.U32.OR P0, PT, R24, 0x7feffffe, P0 ;  /* 0x7feffffe1800780c */ /* 0x000fc60000704470 */
[----:B------:R-:W-:-:S10]  /*0f40*/  DFMA R14, R14, R20, R18 ;  /* 0x000000140e0e722b */ /* 0x000fd40000000012 */
[----:B------:R-:W-:Y:S05]  /*0f50*/  @P0 BRA `(.L_x_17) ;  /* 0x0000000000680947 */ /* 0x000fea0003800000 */
[----:B------:R-:W-:-:S04]  /*0f60*/  MOV R10, 0x3fa00000 ;  /* 0x3fa00000000a7802 */ /* 0x000fc80000000f00 */
[----:B------:R-:W-:-:S04]  /*0f70*/  VIADDMNMX R5, R5, -R10, 0xb9600000, !PT ;  /* 0xb960000005057446 */ /* 0x000fc8000780090a */
[----:B------:R-:W-:-:S05]  /*0f80*/  VIMNMX R10, PT, PT, R5, 0x46a00000, PT ;  /* 0x46a00000050a7848 */ /* 0x000fca0003fe0100 */
[----:B------:R-:W-:Y:S02]  /*0f90*/  IMAD.IADD R18, R10, 0x1, -R17 ;  /* 0x000000010a127824 */ /* 0x000fe400078e0a11 */
[----:B------:R-:W-:Y:S02]  /*0fa0*/  IMAD.MOV.U32 R10, RZ, RZ, RZ ;  /* 0x000000ffff0a7224 */ /* 0x000fe400078e00ff */
[----:B------:R-:W-:-:S06]  /*0fb0*/  VIADD R11, R18, 0x7fe00000 ;  /* 0x7fe00000120b7836 */ /* 0x000fcc0000000000 */
[----:B------:R-:W-:-:S10]  /*0fc0*/  DMUL R16, R14, R10 ;  /* 0x0000000a0e107228 */ /* 0x000fd40000000000 */
[----:B------:R-:W-:-:S13]  /*0fd0*/  FSETP.GTU.AND P0, PT, |R17|, 1.469367938527859385e-39, PT ;  /* 0x001000001100780b */ /* 0x000fda0003f0c200 */
[----:B------:R-:W-:Y:S05]  /*0fe0*/  @P0 BRA `(.L_x_18) ;  /* 0x0000000000880947 */ /* 0x000fea0003800000 */
[----:B------:R-:W-:Y:S01]  /*0ff0*/  DFMA R2, R14, -R2, R12 ;  /* 0x800000020e02722b */ /* 0x000fe2000000000c */
[----:B------:R-:W-:-:S09]  /*1000*/  MOV R10, RZ ;  /* 0x000000ff000a7202 */ /* 0x000fd20000000f00 */
[C---:B------:R-:W-:Y:S02]  /*1010*/  FSETP.NEU.AND P0, PT, R3.reuse, RZ, PT ;  /* 0x000000ff0300720b */ /* 0x040fe40003f0d000 */
[----:B------:R-:W-:-:S04]  /*1020*/  LOP3.LUT R2, R3, 0x3faeb851, RZ, 0x3c, !PT ;  /* 0x3faeb85103027812 */ /* 0x000fc800078e3cff */
[----:B------:R-:W-:-:S04]  /*1030*/  LOP3.LUT R5, R2, 0x80000000, RZ, 0xc0, !PT ;  /* 0x8000000002057812 */ /* 0x000fc800078ec0ff */
[----:B------:R-:W-:-:S03]  /*1040*/  LOP3.LUT R11, R5, R11, RZ, 0xfc, !PT ;  /* 0x0000000b050b7212 */ /* 0x000fc600078efcff */
[----:B------:R-:W-:Y:S05]  /*1050*/  @!P0 BRA `(.L_x_18) ;  /* 0x00000000006c8947 */ /* 0x000fea0003800000 */
[----:B------:R-:W-:Y:S01]  /*1060*/  IMAD.MOV R3, RZ, RZ, -R18 ;  /* 0x000000ffff037224 */ /* 0x000fe200078e0a12 */
[----:B------:R-:W-:Y:S01]  /*1070*/  DMUL.RP R10, R14, R10 ;  /* 0x0000000a0e0a7228 */ /* 0x000fe20000008000 */
[----:B------:R-:W-:-:S06]  /*1080*/  IMAD.MOV.U32 R2, RZ, RZ, RZ ;  /* 0x000000ffff027224 */ /* 0x000fcc00078e00ff */
[----:B------:R-:W-:-:S03]  /*1090*/  DFMA R2, R16, -R2, R14 ;  /* 0x800000021002722b */ /* 0x000fc6000000000e */
[----:B------:R-:W-:-:S03]  /*10a0*/  LOP3.LUT R5, R11, R5, RZ, 0x3c, !PT ;  /* 0x000000050b057212 */ /* 0x000fc600078e3cff */
[----:B------:R-:W-:-:S04]  /*10b0*/  IADD3 R2, PT, PT, -R18, -0x43300000, RZ ;  /* 0xbcd0000012027810 */ /* 0x000fc80007ffe1ff */
[----:B------:R-:W-:-:S04]  /*10c0*/  FSETP.NEU.AND P0, PT, |R3|, R2, PT ;  /* 0x000000020300720b */ /* 0x000fc80003f0d200 */
[----:B------:R-:W-:Y:S02]  /*10d0*/  FSEL R16, R10, R16, !P0 ;  /* 0x000000100a107208 */ /* 0x000fe40004000000 */
[----:B------:R-:W-:Y:S01]  /*10e0*/  FSEL R17, R5, R17, !P0 ;  /* 0x0000001105117208 */ /* 0x000fe20004000000 */
[----:B------:R-:W-:Y:S06]  /*10f0*/  BRA `(.L_x_18) ;  /* 0x0000000000447947 */ /* 0x000fec0003800000 */
.L_x_17:
[----:B------:R-:W-:-:S14]  /*1100*/  DSETP.NAN.AND P0, PT, R10, R10, PT ;  /* 0x0000000a0a00722a */ /* 0x000fdc0003f08000 */
[----:B------:R-:W-:Y:S05]  /*1110*/  @P0 BRA `(.L_x_19) ;  /* 0x0000000000340947 */ /* 0x000fea0003800000 */
[----:B------:R-:W-:Y:S01]  /*1120*/  ISETP.NE.AND P0, PT, R22, R23, PT ;  /* 0x000000171600720c */ /* 0x000fe20003f05270 */
[----:B------:R-:W-:Y:S01]  /*1130*/  IMAD.MOV.U32 R16, RZ, RZ, 0x0 ;  /* 0x00000000ff107424 */ /* 0x000fe200078e00ff */
[----:B------:R-:W-:-:S11]  /*1140*/  MOV R17, 0xfff80000 ;  /* 0xfff8000000117802 */ /* 0x000fd60000000f00 */
[----:B------:R-:W-:Y:S05]  /*1150*/  @!P0 BRA `(.L_x_18) ;  /* 0x00000000002c8947 */ /* 0x000fea0003800000 */
[----:B------:R-:W-:Y:S02]  /*1160*/  ISETP.NE.AND P0, PT, R22, 0x7ff00000, PT ;  /* 0x7ff000001600780c */ /* 0x000fe40003f05270 */
[----:B------:R-:W-:Y:S02]  /*1170*/  LOP3.LUT R10, R11, 0x3faeb851, RZ, 0x3c, !PT ;  /* 0x3faeb8510b0a7812 */ /* 0x000fe400078e3cff */
[----:B------:R-:W-:Y:S02]  /*1180*/  ISETP.EQ.OR P0, PT, R23, RZ, !P0 ;  /* 0x000000ff1700720c */ /* 0x000fe40004702670 */
[----:B------:R-:W-:-:S11]  /*1190*/  LOP3.LUT R17, R10, 0x80000000, RZ, 0xc0, !PT ;  /* 0x800000000a117812 */ /* 0x000fd600078ec0ff */
[----:B------:R-:W-:Y:S01]  /*11a0*/  @P0 LOP3.LUT R2, R17, 0x7ff00000, RZ, 0xfc, !PT ;  /* 0x7ff0000011020812 */ /* 0x000fe200078efcff */
[----:B------:R-:W-:Y:S02]  /*11b0*/  @!P0 IMAD.MOV.U32 R16, RZ, RZ, RZ ;  /* 0x000000ffff108224 */ /* 0x000fe400078e00ff */
[----:B------:R-:W-:Y:S02]  /*11c0*/  @P0 IMAD.MOV.U32 R16, RZ, RZ, RZ ;  /* 0x000000ffff100224 */ /* 0x000fe400078e00ff */
[----:B------:R-:W-:Y:S01]  /*11d0*/  @P0 IMAD.MOV.U32 R17, RZ, RZ, R2 ;  /* 0x000000ffff110224 */ /* 0x000fe200078e0002 */
[----:B------:R-:W-:Y:S06]  /*11e0*/  BRA `(.L_x_18) ;  /* 0x0000000000087947 */ /* 0x000fec0003800000 */
.L_x_19:
[----:B------:R-:W-:Y:S02]  /*11f0*/  LOP3.LUT R17, R11, 0x80000, RZ, 0xfc, !PT ;  /* 0x000800000b117812 */ /* 0x000fe400078efcff */
[----:B------:R-:W-:-:S07]  /*1200*/  MOV R16, R10 ;  /* 0x0000000a00107202 */ /* 0x000fce0000000f00 */
.L_x_18:
[----:B------:R-:W-:Y:S05]  /*1210*/  BSYNC.RECONVERGENT B1 ;  /* 0x0000000000017941 */ /* 0x000fea0003800200 */
.L_x_16:
[----:B------:R-:W-:Y:S02]  /*1220*/  IMAD.MOV.U32 R2, RZ, RZ, R0 ;  /* 0x000000ffff027224 */ /* 0x000fe400078e0000 */
[----:B------:R-:W-:-:S04]  /*1230*/  IMAD.MOV.U32 R3, RZ, RZ, 0x0 ;  /* 0x00000000ff037424 */ /* 0x000fc800078e00ff */
[----:B------:R-:W-:Y:S05]  /*1240*/  RET.REL.NODEC R2 `(_Z6evolviP17curandStateXORWOWPfS1_S1_f) ;  /* 0xffffffec026c7950 */ /* 0x000fea0003c3ffff */
        .weak           $__internal_1_$__cuda_sm20_sqrt_rn_f32_slowpath
        .type           $__internal_1_$__cuda_sm20_sqrt_rn_f32_slowpath,@function
        .size           $__internal_1_$__cuda_sm20_sqrt_rn_f32_slowpath,($__internal_2_$__cuda_sm3x_div_rn_noftz_f32_slowpath - $__internal_1_$__cuda_sm20_sqrt_rn_f32_slowpath)
$__internal_1_$__cuda_sm20_sqrt_rn_f32_slowpath:
[----:B------:R-:W-:-:S13]  /*1250*/  LOP3.LUT P0, RZ, R0, 0x7fffffff, RZ, 0xc0, !PT ;  /* 0x7fffffff00ff7812 */ /* 0x000fda000780c0ff */
[----:B------:R-:W-:Y:S01]  /*1260*/  @!P0 IMAD.MOV.U32 R12, RZ, RZ, R0 ;  /* 0x000000ffff0c8224 */ /* 0x000fe200078e0000 */
[----:B------:R-:W-:Y:S06]  /*1270*/  @!P0 BRA `(.L_x_20) ;  /* 0x0000000000408947 */ /* 0x000fec0003800000 */
[----:B------:R-:W-:-:S13]  /*1280*/  FSETP.GEU.FTZ.AND P0, PT, R0, RZ, PT ;  /* 0x000000ff0000720b */ /* 0x000fda0003f1e000 */
[----:B------:R-:W-:Y:S01]  /*1290*/  @!P0 MOV R12, 0x7fffffff ;  /* 0x7fffffff000c8802 */ /* 0x000fe20000000f00 */
[----:B------:R-:W-:Y:S06]  /*12a0*/  @!P0 BRA `(.L_x_20) ;  /* 0x0000000000348947 */ /* 0x000fec0003800000 */
[----:B------:R-:W-:-:S13]  /*12b0*/  FSETP.GTU.FTZ.AND P0, PT, |R0|, +INF , PT ;  /* 0x7f8000000000780b */ /* 0x000fda0003f1c200 */
[----:B------:R-:W-:Y:S01]  /*12c0*/  @P0 FADD.FTZ R12, R0, 1 ;  /* 0x3f800000000c0421 */ /* 0x000fe20000010000 */
[----:B------:R-:W-:Y:S06]  /*12d0*/  @P0 BRA `(.L_x_20) ;  /* 0x0000000000280947 */ /* 0x000fec0003800000 */
[----:B------:R-:W-:-:S13]  /*12e0*/  FSETP.NEU.FTZ.AND P0, PT, |R0|, +INF , PT ;  /* 0x7f8000000000780b */ /* 0x000fda0003f1d200 */
[----:B------:R-:W-:-:S04]  /*12f0*/  @P0 FFMA R13, R0, 1.84467440737095516160e+19, RZ ;  /* 0x5f800000000d0823 */ /* 0x000fc800000000ff */
[----:B------:R-:W0:Y:S02]  /*1300*/  @P0 MUFU.RSQ R12, R13 ;  /* 0x0000000d000c0308 */ /* 0x000e240000001400 */
[----:B0-----:R-:W-:Y:S01]  /*1310*/  @P0 FMUL.FTZ R14, R13, R12 ;  /* 0x0000000c0d0e0220 */ /* 0x001fe20000410000 */
[----:B------:R-:W-:Y:S01]  /*1320*/  @P0 FMUL.FTZ R16, R12, 0.5 ;  /* 0x3f0000000c100820 */ /* 0x000fe20000410000 */
[----:B------:R-:W-:Y:S02]  /*1330*/  @!P0 IMAD.MOV.U32 R12, RZ, RZ, R0 ;  /* 0x000000ffff0c8224 */ /* 0x000fe400078e0000 */
[----:B------:R-:W-:-:S04]  /*1340*/  @P0 FADD.FTZ R15, -R14, -RZ ;  /* 0x800000ff0e0f0221 */ /* 0x000fc80000010100 */
[----:B------:R-:W-:-:S04]  /*1350*/  @P0 FFMA R15, R14, R15, R13 ;  /* 0x0000000f0e0f0223 */ /* 0x000fc8000000000d */
[----:B------:R-:W-:-:S04]  /*1360*/  @P0 FFMA R15, R15, R16, R14 ;  /* 0x000000100f0f0223 */ /* 0x000fc8000000000e */
[----:B------:R-:W-:-:S07]  /*1370*/  @P0 FMUL.FTZ R12, R15, 2.3283064365386962891e-10 ;  /* 0x2f8000000f0c0820 */ /* 0x000fce0000410000 */
.L_x_20:
[----:B------:R-:W-:Y:S02]  /*1380*/  HFMA2 R13, -RZ, RZ, 0, 0 ;  /* 0x00000000ff0d7431 */ /* 0x000fe400000001ff */
[----:B------:R-:W-:Y:S02]  /*1390*/  IMAD.MOV.U32 R0, RZ, RZ, R12 ;  /* 0x000000ffff007224 */ /* 0x000fe400078e000c */
[----:B------:R-:W-:-:S04]  /*13a0*/  IMAD.MOV.U32 R12, RZ, RZ, R17 ;  /* 0x000000ffff0c7224 */ /* 0x000fc800078e0011 */
[----:B------:R-:W-:Y:S05]  /*13b0*/  RET.REL.NODEC R12 `(_Z6evolviP17curandStateXORWOWPfS1_S1_f) ;  /* 0xffffffec0c107950 */ /* 0x000fea0003c3ffff */
        .weak           $__internal_2_$__cuda_sm3x_div_rn_noftz_f32_slowpath
        .type           $__internal_2_$__cuda_sm3x_div_rn_noftz_f32_slowpath,@function
        .size           $__internal_2_$__cuda_sm3x_div_rn_noftz_f32_slowpath,(.L_x_45 - $__internal_2_$__cuda_sm3x_div_rn_noftz_f32_slowpath)
$__internal_2_$__cuda_sm3x_div_rn_noftz_f32_slowpath:
[----:B------:R-:W-:Y:S01]  /*13c0*/  SHF.R.U32.HI R7, RZ, 0x17, R0 ;  /* 0x00000017ff077819 */ /* 0x000fe20000011600 */
[----:B------:R-:W-:Y:S01]  /*13d0*/  BSSY.RECONVERGENT B1, `(.L_x_21) ;  /* 0x0000062000017945 */ /* 0x000fe20003800200 */
[----:B------:R-:W-:Y:S02]  /*13e0*/  SHF.R.U32.HI R3, RZ, 0x17, R2 ;  /* 0x00000017ff037819 */ /* 0x000fe40000011602 */
[----:B------:R-:W-:Y:S02]  /*13f0*/  LOP3.LUT R7, R7, 0xff, RZ, 0xc0, !PT ;  /* 0x000000ff07077812 */ /* 0x000fe400078ec0ff */
[----:B------:R-:W-:-:S03]  /*1400*/  LOP3.LUT R8, R3, 0xff, RZ, 0xc0, !PT ;  /* 0x000000ff03087812 */ /* 0x000fc600078ec0ff */
[----:B------:R-:W-:Y:S02]  /*1410*/  VIADD R9, R7, 0xffffffff ;  /* 0xffffffff07097836 */ /* 0x000fe40000000000 */
[----:B------:R-:W-:-:S03]  /*1420*/  VIADD R10, R8, 0xffffffff ;  /* 0xffffffff080a7836 */ /* 0x000fc60000000000 */
[----:B------:R-:W-:-:S04]  /*1430*/  ISETP.GT.U32.AND P0, PT, R9, 0xfd, PT ;  /* 0x000000fd0900780c */ /* 0x000fc80003f04070 */
[----:B------:R-:W-:-:S13]  /*1440*/  ISETP.GT.U32.OR P0, PT, R10, 0xfd, P0 ;  /* 0x000000fd0a00780c */ /* 0x000fda0000704470 */
[----:B------:R-:W-:Y:S01]  /*1450*/  @!P0 IMAD.MOV.U32 R3, RZ, RZ, RZ ;  /* 0x000000ffff038224 */ /* 0x000fe200078e00ff */
[----:B------:R-:W-:Y:S06]  /*1460*/  @!P0 BRA `(.L_x_22) ;  /* 0x00000000005c8947 */ /* 0x000fec0003800000 */
[----:B------:R-:W-:Y:S02]  /*1470*/  FSETP.GTU.FTZ.AND P0, PT, |R2|, +INF , PT ;  /* 0x7f8000000200780b */ /* 0x000fe40003f1c200 */
[----:B------:R-:W-:-:S04]  /*1480*/  FSETP.GTU.FTZ.AND P1, PT, |R0|, +INF , PT ;  /* 0x7f8000000000780b */ /* 0x000fc80003f3c200 */
[----:B------:R-:W-:-:S13]  /*1490*/  PLOP3.LUT P0, PT, P0, P1, PT, 0xf8, 0x8f ;  /* 0x00000000008f781c */ /* 0x000fda0000703f70 */
[----:B------:R-:W-:Y:S05]  /*14a0*/  @P0 BRA `(.L_x_23) ;  /* 0x00000004004c0947 */ /* 0x000fea0003800000 */
[----:B------:R-:W-:-:S13]  /*14b0*/  LOP3.LUT P0, RZ, R0, 0x7fffffff, R2, 0xc8, !PT ;  /* 0x7fffffff00ff7812 */ /* 0x000fda000780c802 */
[----:B------:R-:W-:Y:S05]  /*14c0*/  @!P0 BRA `(.L_x_24) ;  /* 0x00000004003c8947 */ /* 0x000fea0003800000 */
[----:B------:R-:W-:Y:S02]  /*14d0*/  FSETP.NEU.FTZ.AND P2, PT, |R2|, +INF , PT ;  /* 0x7f8000000200780b */ /* 0x000fe40003f5d200 */
[----:B------:R-:W-:Y:S02]  /*14e0*/  FSETP.NEU.FTZ.AND P1, PT, |R0|, +INF , PT ;  /* 0x7f8000000000780b */ /* 0x000fe40003f3d200 */
[----:B------:R-:W-:-:S11]  /*14f0*/  FSETP.NEU.FTZ.AND P0, PT, |R2|, +INF , PT ;  /* 0x7f8000000200780b */ /* 0x000fd60003f1d200 */
[----:B------:R-:W-:Y:S05]  /*1500*/  @!P1 BRA !P2, `(.L_x_24) ;  /* 0x00000004002c9947 */ /* 0x000fea0005000000 */
[----:B------:R-:W-:-:S04]  /*1510*/  LOP3.LUT P2, RZ, R2, 0x7fffffff, RZ, 0xc0, !PT ;  /* 0x7fffffff02ff7812 */ /* 0x000fc8000784c0ff */
[----:B------:R-:W-:-:S13]  /*1520*/  PLOP3.LUT P1, PT, P1, P2, PT, 0x2f, 0xf2 ;  /* 0x0000000000f2781c */ /* 0x000fda0000f24577 */
[----:B------:R-:W-:Y:S05]  /*1530*/  @P1 BRA `(.L_x_25) ;  /* 0x0000000400181947 */ /* 0x000fea0003800000 */
[----:B------:R-:W-:-:S04]  /*1540*/  LOP3.LUT P1, RZ, R0, 0x7fffffff, RZ, 0xc0, !PT ;  /* 0x7fffffff00ff7812 */ /* 0x000fc8000782c0ff */
[----:B------:R-:W-:-:S13]  /*1550*/  PLOP3.LUT P0, PT, P0, P1, PT, 0x2f, 0xf2 ;  /* 0x0000000000f2781c */ /* 0x000fda0000702577 */
[----:B------:R-:W-:Y:S05]  /*1560*/  @P0 BRA `(.L_x_26) ;  /* 0x0000000400000947 */ /* 0x000fea0003800000 */
[----:B------:R-:W-:Y:S02]  /*1570*/  ISETP.GE.AND P0, PT, R10, RZ, PT ;  /* 0x000000ff0a00720c */ /* 0x000fe40003f06270 */
[----:B------:R-:W-:-:S11]  /*1580*/  ISETP.GE.AND P1, PT, R9, RZ, PT ;  /* 0x000000ff0900720c */ /* 0x000fd60003f26270 */
[----:B------:R-:W-:Y:S01]  /*1590*/  @P0 MOV R3, RZ ;  /* 0x000000ff00030202 */ /* 0x000fe20000000f00 */
[----:B------:R-:W-:Y:S02]  /*15a0*/  @!P0 IMAD.MOV.U32 R3, RZ, RZ, -0x40 ;  /* 0xffffffc0ff038424 */ /* 0x000fe400078e00ff */
[----:B------:R-:W-:Y:S01]  /*15b0*/  @!P0 FFMA R2, R2, 1.84467440737095516160e+19, RZ ;  /* 0x5f80000002028823 */ /* 0x000fe200000000ff */
[----:B------:R-:W-:Y:S01]  /*15c0*/  @!P1 FFMA R0, R0, 1.84467440737095516160e+19, RZ ;  /* 0x5f80000000009823 */ /* 0x000fe200000000ff */
[----:B------:R-:W-:-:S07]  /*15d0*/  @!P1 VIADD R3, R3, 0x40 ;  /* 0x0000004003039836 */ /* 0x000fce0000000000 */
.L_x_22:
[----:B------:R-:W-:Y:S01]  /*15e0*/  LEA R9, R7, 0xc0800000, 0x17 ;  /* 0xc080000007097811 */ /* 0x000fe200078eb8ff */
[----:B------:R-:W-:Y:S01]  /*15f0*/  BSSY.RECONVERGENT B2, `(.L_x_27) ;  /* 0x0000036000027945 */ /* 0x000fe20003800200 */
[----:B------:R-:W-:-:S03]  /*1600*/  IADD3 R8, PT, PT, R8, -0x7f, RZ ;  /* 0xffffff8108087810 */ /* 0x000fc60007ffe0ff */
[----:B------:R-:W-:Y:S02]  /*1610*/  IMAD.IADD R9, R0, 0x1, -R9 ;  /* 0x0000000100097824 */ /* 0x000fe400078e0a09 */
[C---:B------:R-:W-:Y:S01]  /*1620*/  IMAD R0, R8.reuse, -0x800000, R2 ;  /* 0xff80000008007824 */ /* 0x040fe200078e0202 */
[----:B------:R-:W-:Y:S01]  /*1630*/  IADD3 R8, PT, PT, R8, 0x7f, -R7 ;  /* 0x0000007f08087810 */ /* 0x000fe20007ffe807 */
[----:B------:R-:W0:Y:S01]  /*1640*/  MUFU.RCP R10, R9 ;  /* 0x00000009000a7308 */ /* 0x000e220000001000 */
[----:B------:R-:W-:-:S03]  /*1650*/  FADD.FTZ R11, -R9, -RZ ;  /* 0x800000ff090b7221 */ /* 0x000fc60000010100 */
[----:B------:R-:W-:Y:S02]  /*1660*/  IMAD.IADD R3, R8, 0x1, R3 ;  /* 0x0000000108037824 */ /* 0x000fe400078e0203 */
[----:B0-----:R-:W-:-:S04]  /*1670*/  FFMA R13, R10, R11, 1 ;  /* 0x3f8000000a0d7423 */ /* 0x001fc8000000000b */
[----:B------:R-:W-:-:S04]  /*1680*/  FFMA R15, R10, R13, R10 ;  /* 0x0000000d0a0f7223 */ /* 0x000fc8000000000a */
[----:B------:R-:W-:-:S04]  /*1690*/  FFMA R2, R0, R15, RZ ;  /* 0x0000000f00027223 */ /* 0x000fc800000000ff */
[----:B------:R-:W-:-:S04]  /*16a0*/  FFMA R13, R11, R2, R0 ;  /* 0x000000020b0d7223 */ /* 0x000fc80000000000 */
[----:B------:R-:W-:-:S04]  /*16b0*/  FFMA R10, R15, R13, R2 ;  /* 0x0000000d0f0a7223 */ /* 0x000fc80000000002 */
[----:B------:R-:W-:-:S04]  /*16c0*/  FFMA R11, R11, R10, R0 ;  /* 0x0000000a0b0b7223 */ /* 0x000fc80000000000 */
[----:B------:R-:W-:-:S05]  /*16d0*/  FFMA R0, R15, R11, R10 ;  /* 0x0000000b0f007223 */ /* 0x000fca000000000a */
[----:B------:R-:W-:-:S04]  /*16e0*/  SHF.R.U32.HI R2, RZ, 0x17, R0 ;  /* 0x00000017ff027819 */ /* 0x000fc80000011600 */
[----:B------:R-:W-:-:S05]  /*16f0*/  LOP3.LUT R2, R2, 0xff, RZ, 0xc0, !PT ;  /* 0x000000ff02027812 */ /* 0x000fca00078ec0ff */
[----:B------:R-:W-:-:S04]  /*1700*/  IMAD.IADD R9, R2, 0x1, R3 ;  /* 0x0000000102097824 */ /* 0x000fc800078e0203 */
[----:B------:R-:W-:-:S05]  /*1710*/  VIADD R2, R9, 0xffffffff ;  /* 0xffffffff09027836 */ /* 0x000fca0000000000 */
[----:B------:R-:W-:-:S13]  /*1720*/  ISETP.GE.U32.AND P0, PT, R2, 0xfe, PT ;  /* 0x000000fe0200780c */ /* 0x000fda0003f06070 */
[----:B------:R-:W-:Y:S05]  /*1730*/  @!P0 BRA `(.L_x_28) ;  /* 0x0000000000808947 */ /* 0x000fea0003800000 */
[----:B------:R-:W-:-:S13]  /*1740*/  ISETP.GT.AND P0, PT, R9, 0xfe, PT ;  /* 0x000000fe0900780c */ /* 0x000fda0003f04270 */
[----:B------:R-:W-:Y:S05]  /*1750*/  @P0 BRA `(.L_x_29) ;  /* 0x00000000006c0947 */ /* 0x000fea0003800000 */
[----:B------:R-:W-:-:S13]  /*1760*/  ISETP.GE.AND P0, PT, R9, 0x1, PT ;  /* 0x000000010900780c */ /* 0x000fda0003f06270 */
[----:B------:R-:W-:Y:S05]  /*1770*/  @P0 BRA `(.L_x_30) ;  /* 0x0000000000740947 */ /* 0x000fea0003800000 */
[----:B------:R-:W-:Y:S02]  /*1780*/  ISETP.GE.AND P0, PT, R9, -0x18, PT ;  /* 0xffffffe80900780c */ /* 0x000fe40003f06270 */
[----:B------:R-:W-:-:S11]  /*1790*/  LOP3.LUT R0, R0, 0x80000000, RZ, 0xc0, !PT ;  /* 0x8000000000007812 */ /* 0x000fd600078ec0ff */
[----:B------:R-:W-:Y:S05]  /*17a0*/  @!P0 BRA `(.L_x_30) ;  /* 0x0000000000688947 */ /* 0x000fea0003800000 */
[-CC-:B------:R-:W-:Y:S01]  /*17b0*/  FFMA.RZ R2, R15, R11.reuse, R10.reuse ;  /* 0x0000000b0f027223 */ /* 0x180fe2000000c00a */
[----:B------:R-:W-:Y:S01]  /*17c0*/  IADD3 R8, PT, PT, R9, 0x20, RZ ;  /* 0x0000002009087810 */ /* 0x000fe20007ffe0ff */
[-CC-:B------:R-:W-:Y:S01]  /*17d0*/  FFMA.RM R3, R15, R11.reuse, R10.reuse ;  /* 0x0000000b0f037223 */ /* 0x180fe2000000400a */
[----:B------:R-:W-:Y:S02]  /*17e0*/  ISETP.NE.AND P2, PT, R9, RZ, PT ;  /* 0x000000ff0900720c */ /* 0x000fe40003f45270 */
[----:B------:R-:W-:Y:S01]  /*17f0*/  LOP3.LUT R7, R2, 0x7fffff, RZ, 0xc0, !PT ;  /* 0x007fffff02077812 */ /* 0x000fe200078ec0ff */
[----:B------:R-:W-:Y:S01]  /*1800*/  FFMA.RP R2, R15, R11, R10 ;  /* 0x0000000b0f027223 */ /* 0x000fe2000000800a */
[----:B------:R-:W-:Y:S01]  /*1810*/  ISETP.NE.AND P1, PT, R9, RZ, PT ;  /* 0x000000ff0900720c */ /* 0x000fe20003f25270 */
[----:B------:R-:W-:Y:S01]  /*1820*/  IMAD.MOV R9, RZ, RZ, -R9 ;  /* 0x000000ffff097224 */ /* 0x000fe200078e0a09 */
[----:B------:R-:W-:Y:S02]  /*1830*/  LOP3.LUT R7, R7, 0x800000, RZ, 0xfc, !PT ;  /* 0x0080000007077812 */ /* 0x000fe400078efcff */
[----:B------:R-:W-:-:S02]  /*1840*/  FSETP.NEU.FTZ.AND P0, PT, R2, R3, PT ;  /* 0x000000030200720b */ /* 0x000fc40003f1d000 */
[----:B------:R-:W-:Y:S02]  /*1850*/  SHF.L.U32 R8, R7, R8, RZ ;  /* 0x0000000807087219 */ /* 0x000fe400000006ff */
[----:B------:R-:W-:Y:S02]  /*1860*/  SEL R2, R9, RZ, P2 ;  /* 0x000000ff09027207 */ /* 0x000fe40001000000 */
[----:B------:R-:W-:Y:S02]  /*1870*/  ISETP.NE.AND P1, PT, R8, RZ, P1 ;  /* 0x000000ff0800720c */ /* 0x000fe40000f25270 */
[----:B------:R-:W-:Y:S02]  /*1880*/  SHF.R.U32.HI R2, RZ, R2, R7 ;  /* 0x00000002ff027219 */ /* 0x000fe40000011607 */
[----:B------:R-:W-:Y:S02]  /*1890*/  PLOP3.LUT P0, PT, P0, P1, PT, 0xf8, 0x8f ;  /* 0x00000000008f781c */ /* 0x000fe40000703f70 */
[----:B------:R-:W-:-:S02]  /*18a0*/  SHF.R.U32.HI R8, RZ, 0x1, R2 ;  /* 0x00000001ff087819 */ /* 0x000fc40000011602 */
[----:B------:R-:W-:-:S04]  /*18b0*/  SEL R3, RZ, 0x1, !P0 ;  /* 0x00000001ff037807 */ /* 0x000fc80004000000 */
[----:B------:R-:W-:-:S04]  /*18c0*/  LOP3.LUT R3, R3, 0x1, R8, 0xf8, !PT ;  /* 0x0000000103037812 */ /* 0x000fc800078ef808 */
[----:B------:R-:W-:-:S05]  /*18d0*/  LOP3.LUT R3, R3, R2, RZ, 0xc0, !PT ;  /* 0x0000000203037212 */ /* 0x000fca00078ec0ff */
[----:B------:R-:W-:-:S05]  /*18e0*/  IMAD.IADD R3, R8, 0x1, R3 ;  /* 0x0000000108037824 */ /* 0x000fca00078e0203 */
[----:B------:R-:W-:Y:S01]  /*18f0*/  LOP3.LUT R0, R3, R0, RZ, 0xfc, !PT ;  /* 0x0000000003007212 */ /* 0x000fe200078efcff */
[----:B------:R-:W-:Y:S06]  /*1900*/  BRA `(.L_x_30) ;  /* 0x0000000000107947 */ /* 0x000fec0003800000 */
.L_x_29:
[----:B------:R-:W-:-:S04]  /*1910*/  LOP3.LUT R0, R0, 0x80000000, RZ, 0xc0, !PT ;  /* 0x8000000000007812 */ /* 0x000fc800078ec0ff */
[----:B------:R-:W-:Y:S01]  /*1920*/  LOP3.LUT R0, R0, 0x7f800000, RZ, 0xfc, !PT ;  /* 0x7f80000000007812 */ /* 0x000fe200078efcff */
[----:B------:R-:W-:Y:S06]  /*1930*/  BRA `(.L_x_30) ;  /* 0x0000000000047947 */ /* 0x000fec0003800000 */
.L_x_28:
[----:B------:R-:W-:-:S07]  /*1940*/  LEA R0, R3, R0, 0x17 ;  /* 0x0000000003007211 */ /* 0x000fce00078eb8ff */
.L_x_30:
[----:B------:R-:W-:Y:S05]  /*1950*/  BSYNC.RECONVERGENT B2 ;  /* 0x0000000000027941 */ /* 0x000fea0003800200 */
.L_x_27:
[----:B------:R-:W-:Y:S05]  /*1960*/  BRA `(.L_x_31) ;  /* 0x0000000000207947 */ /* 0x000fea0003800000 */
.L_x_26:
[----:B------:R-:W-:-:S04]  /*1970*/  LOP3.LUT R0, R0, 0x80000000, R2, 0x48, !PT ;  /* 0x8000000000007812 */ /* 0x000fc800078e4802 */
[----:B------:R-:W-:Y:S01]  /*1980*/  LOP3.LUT R0, R0, 0x7f800000, RZ, 0xfc, !PT ;  /* 0x7f80000000007812 */ /* 0x000fe200078efcff */
[----:B------:R-:W-:Y:S06]  /*1990*/  BRA `(.L_x_31) ;  /* 0x0000000000147947 */ /* 0x000fec0003800000 */
.L_x_25:
[----:B------:R-:W-:Y:S01]  /*19a0*/  LOP3.LUT R0, R0, 0x80000000, R2, 0x48, !PT ;  /* 0x8000000000007812 */ /* 0x000fe200078e4802 */
[----:B------:R-:W-:Y:S06]  /*19b0*/  BRA `(.L_x_31) ;  /* 0x00000000000c7947 */ /* 0x000fec0003800000 */
.L_x_24:
[----:B------:R-:W0:Y:S01]  /*19c0*/  MUFU.RSQ R0, -QNAN ;  /* 0xffc0000000007908 */ /* 0x000e220000001400 */
[----:B------:R-:W-:Y:S05]  /*19d0*/  BRA `(.L_x_31) ;  /* 0x0000000000047947 */ /* 0x000fea0003800000 */
.L_x_23:
[----:B------:R-:W-:-:S07]  /*19e0*/  FADD.FTZ R0, R2, R0 ;  /* 0x0000000002007221 */ /* 0x000fce0000010000 */
.L_x_31:
[----:B------:R-:W-:Y:S05]  /*19f0*/  BSYNC.RECONVERGENT B1 ;  /* 0x0000000000017941 */ /* 0x000fea0003800200 */
.L_x_21:
[----:B------:R-:W-:-:S04]  /*1a00*/  IMAD.MOV.U32 R7, RZ, RZ, 0x0 ;  /* 0x00000000ff077424 */ /* 0x000fc800078e00ff */
[----:B0-----:R-:W-:Y:S05]  /*1a10*/  RET.REL.NODEC R6 `(_Z6evolviP17curandStateXORWOWPfS1_S1_f) ;  /* 0xffffffe406787950 */ /* 0x001fea0003c3ffff */
.L_x_32:
[----:B------:R-:W-:-:S00]  /*1a20*/  BRA `(.L_x_32) ;  /* 0xfffffffc00fc7947 */ /* 0x000fc0000383ffff */
[----:B------:R-:W-:-:S00]  /*1a30*/  NOP ;  /* 0x0000000000007918 */ /* 0x000fc00000000000 */
        /* <DEDUP_REMOVED lines=12> */
.L_x_45:


//--------------------- .text._Z11inizializzaPfS_ --------------------------
	.section	.text._Z11inizializzaPfS_,"ax",@progbits
	.align	128
        .global         _Z11inizializzaPfS_
        .type           _Z11inizializzaPfS_,@function
        .size           _Z11inizializzaPfS_,(.L_x_47 - _Z11inizializzaPfS_)
        .other          _Z11inizializzaPfS_,@"STO_CUDA_ENTRY STV_DEFAULT"
_Z11inizializzaPfS_:
.text._Z11inizializzaPfS_:
[----:B------:R-:W-:Y:S01]  /*0000*/  LDC R1, c[0x0][0x37c] ;  /* 0x0000df00ff017b82 */ /* 0x000fe20000000800 */
[----:B------:R-:W0:Y:S07]  /*0010*/  S2R R7, SR_TID.X ;  /* 0x0000000000077919 */ /* 0x000e2e0000002100 */
[----:B------:R-:W0:Y:S01]  /*0020*/  S2UR UR6, SR_CTAID.X ;  /* 0x00000000000679c3 */ /* 0x000e220000002500 */
[----:B------:R-:W1:Y:S07]  /*0030*/  LDCU.64 UR4, c[0x0][0x358] ;  /* 0x00006b00ff0477ac */ /* 0x000e6e0008000a00 */
[----:B------:R-:W0:Y:S08]  /*0040*/  LDC R0, c[0x0][0x360] ;  /* 0x0000d800ff007b82 */ /* 0x000e300000000800 */
[----:B------:R-:W2:Y:S08]  /*0050*/  LDC.64 R2, c[0x0][0x380] ;  /* 0x0000e000ff027b82 */ /* 0x000eb00000000a00 */
[----:B------:R-:W3:Y:S01]  /*0060*/  LDC.64 R4, c[0x0][0x388] ;  /* 0x0000e200ff047b82 */ /* 0x000ee20000000a00 */
[----:B0-----:R-:W-:-:S04]  /*0070*/  IMAD R7, R0, UR6, R7 ;  /* 0x0000000600077c24 */ /* 0x001fc8000f8e0207 */
[----:B--2---:R-:W-:-:S05]  /*0080*/  IMAD.WIDE R2, R7, 0x4, R2 ;  /* 0x0000000407027825 */ /* 0x004fca00078e0202 */
[----:B-1----:R-:W-:Y:S01]  /*0090*/  STG.E desc[UR4][R2.64], RZ ;  /* 0x000000ff02007986 */ /* 0x002fe2000c101904 */
[----:B---3--:R-:W-:-:S05]  /*00a0*/  IMAD.WIDE R4, R7, 0x4, R4 ;  /* 0x0000000407047825 */ /* 0x008fca00078e0204 */
[----:B------:R-:W-:Y:S01]  /*00b0*/  STG.E desc[UR4][R4.64], RZ ;  /* 0x000000ff04007986 */ /* 0x000fe2000c101904 */
[----:B------:R-:W-:Y:S05]  /*00c0*/  EXIT ;  /* 0x000000000000794d */ /* 0x000fea0003800000 */
.L_x_33:
        /* <DEDUP_REMOVED lines=11> */
.L_x_47:


//--------------------- .text._Z19setup_random_kernelP17curandStateXORWOW --------------------------
	.section	.text._Z19setup_random_kernelP17curandStateXORWOW,"ax",@progbits
	.align	128
        .global         _Z19setup_random_kernelP17curandStateXORWOW
        .type           _Z19setup_random_kernelP17curandStateXORWOW,@function
        .size           _Z19setup_random_kernelP17curandStateXORWOW,(.L_x_48 - _Z19setup_random_kernelP17curandStateXORWOW)
        .other          _Z19setup_random_kernelP17curandStateXORWOW,@"STO_CUDA_ENTRY STV_DEFAULT"
_Z19setup_random_kernelP17curandStateXORWOW:
.text._Z19setup_random_kernelP17curandStateXORWOW:
[----:B------:R-:W-:Y:S01]  /*0000*/  LDC R1, c[0x0][0x37c] ;  /* 0x0000df00ff017b82 */ /* 0x000fe20000000800 */
[----:B------:R-:W0:Y:S07]  /*0010*/  S2R R13, SR_TID.X ;  /* 0x00000000000d7919 */ /* 0x000e2e0000002100 */
[----:B------:R-:W0:Y:S01]  /*0020*/  S2UR UR6, SR_CTAID.X ;  /* 0x00000000000679c3 */ /* 0x000e220000002500 */
[----:B------:R-:W1:Y:S01]  /*0030*/  LDCU.64 UR4, c[0x0][0x358] ;  /* 0x00006b00ff0477ac */ /* 0x000e620008000a00 */
[----:B------:R-:W-:Y:S01]  /*0040*/  IMAD.MOV.U32 R2, RZ, RZ, 0x3198c20f ;  /* 0x3198c20fff027424 */ /* 0x000fe200078e00ff */
[----:B------:R-:W-:Y:S01]  /*0050*/  BSSY.RECONVERGENT B0, `(.L_x_34) ;  /* 0x00000df000007945 */ /* 0x000fe20003800200 */
[----:B------:R-:W-:-:S02]  /*0060*/  IMAD.MOV.U32 R3, RZ, RZ, 0x5efdb30c ;  /* 0x5efdb30cff037424 */ /* 0x000fc400078e00ff */
[----:B------:R-:W-:Y:S02]  /*0070*/  IMAD.MOV.U32 R4, RZ, RZ, 0x423bb012 ;  /* 0x423bb012ff047424 */ /* 0x000fe400078e00ff */
[----:B------:R-:W0:Y:S01]  /*0080*/  LDC R0, c[0x0][0x360] ;  /* 0x0000d800ff007b82 */ /* 0x000e220000000800 */
[----:B------:R-:W-:Y:S02]  /*0090*/  IMAD.MOV.U32 R5, RZ, RZ, -0x75bd8fc ;  /* 0xf8a42704ff057424 */ /* 0x000fe400078e00ff */
[----:B------:R-:W-:Y:S02]  /*00a0*/  IMAD.MOV.U32 R8, RZ, RZ, -0x23270784 ;  /* 0xdcd8f87cff087424 */ /* 0x000fe400078e00ff */
[----:B------:R-:W-:-:S03]  /*00b0*/  IMAD.MOV.U32 R9, RZ, RZ, 0x57fa2510 ;  /* 0x57fa2510ff097424 */ /* 0x000fc600078e00ff */
[----:B------:R-:W2:Y:S01]  /*00c0*/  LDC.64 R6, c[0x0][0x380] ;  /* 0x0000e000ff067b82 */ /* 0x000ea20000000a00 */
[----:B0-----:R-:W-:-:S05]  /*00d0*/  IMAD R13, R0, UR6, R13 ;  /* 0x00000006000d7c24 */ /* 0x001fca000f8e020d */
[C---:B------:R-:W-:Y:S01]  /*00e0*/  ISETP.NE.AND P0, PT, R13.reuse, RZ, PT ;  /* 0x000000ff0d00720c */ /* 0x040fe20003f05270 */
[----:B--2---:R-:W-:-:S05]  /*00f0*/  IMAD.WIDE R6, R13, 0x30, R6 ;  /* 0x000000300d067825 */ /* 0x004fca00078e0206 */
[----:B-1----:R0:W-:Y:S04]  /*0100*/  STG.E.64 desc[UR4][R6.64], R2 ;  /* 0x0000000206007986 */ /* 0x0021e8000c101b04 */
[----:B------:R0:W-:Y:S04]  /*0110*/  STG.E.64 desc[UR4][R6.64+0x8], R4 ;  /* 0x0000080406007986 */ /* 0x0001e8000c101b04 */
[----:B------:R0:W-:Y:S01]  /*0120*/  STG.E.64 desc[UR4][R6.64+0x10], R8 ;  /* 0x0000100806007986 */ /* 0x0001e2000c101b04 */
[----:B------:R-:W-:Y:S05]  /*0130*/  @!P0 BRA `(.L_x_35) ;  /* 0x0000000c00408947 */ /* 0x000fea0003800000 */
[----:B------:R-:W-:Y:S01]  /*0140*/  SHF.R.S32.HI R0, RZ, 0x1f, R13 ;  /* 0x0000001fff007819 */ /* 0x000fe2000001140d */
[----:B------:R-:W-:-:S07]  /*0150*/  IMAD.MOV.U32 R12, RZ, RZ, RZ ;  /* 0x000000ffff0c7224 */ /* 0x000fce00078e00ff */
.L_x_41:
[----:B0-----:R-:W-:Y:S01]  /*0160*/  LOP3.LUT R2, R13, 0x3, RZ, 0xc0, !PT ;  /* 0x000000030d027812 */ /* 0x001fe200078ec0ff */
[----:B------:R-:W-:Y:S03]  /*0170*/  BSSY.RECONVERGENT B1, `(.L_x_36) ;  /* 0x00000c6000017945 */ /* 0x000fe60003800200 */
[----:B------:R-:W-:-:S04]  /*0180*/  ISETP.NE.U32.AND P0, PT, R2, RZ, PT ;  /* 0x000000ff0200720c */ /* 0x000fc80003f05070 */
[----:B------:R-:W-:-:S13]  /*0190*/  ISETP.NE.AND.EX P0, PT, RZ, RZ, PT, P0 ;  /* 0x000000ffff00720c */ /* 0x000fda0003f05300 */
[----:B------:R-:W-:Y:S05]  /*01a0*/  @!P0 BRA `(.L_x_37) ;  /* 0x0000000c00088947 */ /* 0x000fea0003800000 */
[----:B------:R-:W0:Y:S01]  /*01b0*/  LDC.64 R8, c[0x4][RZ] ;  /* 0x01000000ff087b82 */ /* 0x000e220000000a00 */
[----:B------:R-:W-:Y:S02]  /*01c0*/  IMAD.MOV.U32 R14, RZ, RZ, RZ ;  /* 0x000000ffff0e7224 */ /* 0x000fe400078e00ff */
[----:B0-----:R-:W-:-:S07]  /*01d0*/  IMAD.WIDE.U32 R8, R12, 0xc80, R8 ;  /* 0x00000c800c087825 */ /* 0x001fce00078e0008 */
.L_x_40:
[----:B0-----:R-:W-:Y:S01]  /*01e0*/  IMAD.MOV.U32 R15, RZ, RZ, RZ ;  /* 0x000000ffff0f7224 */ /* 0x001fe200078e00ff */
[----:B------:R-:W-:Y:S01]  /*01f0*/  CS2R R2, SRZ ;  /* 0x0000000000027805 */ /* 0x000fe2000001ff00 */
[----:B------:R-:W-:Y:S01]  /*0200*/  IMAD.MOV.U32 R17, RZ, RZ, RZ ;  /* 0x000000ffff117224 */ /* 0x000fe200078e00ff */
[----:B------:R-:W-:-:S07]  /*0210*/  CS2R R4, SRZ ;  /* 0x0000000000047805 */ /* 0x000fce000001ff00 */
.L_x_39:
[----:B------:R-:W-:-:S05]  /*0220*/  IMAD.WIDE.U32 R10, R17, 0x4, R6 ;  /* 0x00000004110a7825 */ /* 0x000fca00078e0006 */
[----:B------:R0:W5:Y:S01]  /*0230*/  LDG.E R16, desc[UR4][R10.64+0x4] ;  /* 0x000004040a107981 */ /* 0x000162000c1e1900 */
[----:B------:R-:W-:-:S07]  /*0240*/  IMAD.MOV.U32 R19, RZ, RZ, RZ ;  /* 0x000000ffff137224 */ /* 0x000fce00078e00ff */
.L_x_38:
[----:B-----5:R-:W-:Y:S01]  /*0250*/  SHF.R.U32.HI R24, RZ, R19, R16 ;  /* 0x00000013ff187219 */ /* 0x020fe20000011610 */
[----:B0-----:R-:W-:-:S03]  /*0260*/  IMAD.SHL.U32 R10, R17, 0x20, RZ ;  /* 0x00000020110a7824 */ /* 0x001fc600078e00ff */
[----:B------:R-:W-:Y:S01]  /*0270*/  LOP3.LUT R11, R24, 0x1, RZ, 0xc0, !PT ;  /* 0x00000001180b7812 */ /* 0x000fe200078ec0ff */
[----:B------:R-:W-:-:S03]  /*0280*/  IMAD.IADD R10, R10, 0x1, R19 ;  /* 0x000000010a0a7824 */ /* 0x000fc600078e0213 */
[----:B------:R-:W-:Y:S01]  /*0290*/  ISETP.NE.U32.AND P0, PT, R11, 0x1, PT ;  /* 0x000000010b00780c */ /* 0x000fe20003f05070 */
[----:B------:R-:W-:-:S03]  /*02a0*/  IMAD R11, R10, 0x5, RZ ;  /* 0x000000050a0b7824 */ /* 0x000fc600078e02ff */
[----:B------:R-:W-:Y:S01]  /*02b0*/  R2P PR, R24, 0x7e ;  /* 0x0000007e18007804 */ /* 0x000fe20000000000 */
[----:B------:R-:W-:-:S08]  /*02c0*/  IMAD.WIDE.U32 R10, R11, 0x4, R8 ;  /* 0x000000040b0a7825 */ /* 0x000fd000078e0008 */
[----:B------:R-:W2:Y:S04]  /*02d0*/  @!P0 LDG.E R18, desc[UR4][R10.64] ;  /* 0x000000040a128981 */ /* 0x000ea8000c1e1900 */
[----:B------:R-:W3:Y:S04]  /*02e0*/  @!P0 LDG.E R20, desc[UR4][R10.64+0x10] ;  /* 0x000010040a148981 */ /* 0x000ee8000c1e1900 */
[----:B------:R-:W4:Y:S04]  /*02f0*/  @P1 LDG.E R22, desc[UR4][R10.64+0x14] ;  /* 0x000014040a161981 */ /* 0x000f28000c1e1900 */
[----:B------:R-:W4:Y:S04]  /*0300*/  @P2 LDG.E R26, desc[UR4][R10.64+0x28] ;  /* 0x000028040a1a2981 */ /* 0x000f28000c1e1900 */
[----:B------:R-:W4:Y:S04]  /*0310*/  @!P0 LDG.E R21, desc[UR4][R10.64+0x4] ;  /* 0x000004040a158981 */ /* 0x000f28000c1e1900 */
[----:B------:R-:W4:Y:S04]  /*0320*/  @!P0 LDG.E R23, desc[UR4][R10.64+0xc] ;  /* 0x00000c040a178981 */ /* 0x000f28000c1e1900 */
[----:B------:R-:W4:Y:S04]  /*0330*/  @P1 LDG.E R25, desc[UR4][R10.64+0x18] ;  /* 0x000018040a191981 */ /* 0x000f28000c1e1900 */
[----:B------:R-:W4:Y:S04]  /*0340*/  @P3 LDG.E R28, desc[UR4][R10.64+0x3c] ;  /* 0x00003c040a1c3981 */ /* 0x000f28000c1e1900 */
[----:B------:R-:W4:Y:S01]  /*0350*/  @P6 LDG.E R27, desc[UR4][R10.64+0x7c] ;  /* 0x00007c040a1b6981 */ /* 0x000f22000c1e1900 */
[----:B--2---:R-:W-:-:S03]  /*0360*/  @!P0 LOP3.LUT R15, R15, R18, RZ, 0x3c, !PT ;  /* 0x000000120f0f8212 */ /* 0x004fc600078e3cff */
[----:B------:R-:W2:Y:S01]  /*0370*/  @!P0 LDG.E R18, desc[UR4][R10.64+0x8] ;  /* 0x000008040a128981 */ /* 0x000ea2000c1e1900 */
[----:B---3--:R-:W-:-:S03]  /*0380*/  @!P0 LOP3.LUT R3, R3, R20, RZ, 0x3c, !PT ;  /* 0x0000001403038212 */ /* 0x008fc600078e3cff */
[----:B------:R-:W3:Y:S01]  /*0390*/  @P1 LDG.E R20, desc[UR4][R10.64+0x24] ;  /* 0x000024040a141981 */ /* 0x000ee2000c1e1900 */
[----:B----4-:R-:W-:-:S03]  /*03a0*/  @P1 LOP3.LUT R15, R15, R22, RZ, 0x3c, !PT ;  /* 0x000000160f0f1212 */ /* 0x010fc600078e3cff */
[----:B------:R-:W4:Y:S01]  /*03b0*/  @P2 LDG.E R22, desc[UR4][R10.64+0x38] ;  /* 0x000038040a162981 */ /* 0x000f22000c1e1900 */
[----:B------:R-:W-:-:S03]  /*03c0*/  @P2 LOP3.LUT R15, R15, R26, RZ, 0x3c, !PT ;  /* 0x0000001a0f0f2212 */ /* 0x000fc600078e3cff */
[----:B------:R-:W4:Y:S01]  /*03d0*/  @P4 LDG.E R26, desc[UR4][R10.64+0x50] ;  /* 0x000050040a1a4981 */ /* 0x000f22000c1e1900 */
[----:B------:R-:W-:-:S03]  /*03e0*/  @!P0 LOP3.LUT R4, R4, R21, RZ, 0x3c, !PT ;  /* 0x0000001504048212 */ /* 0x000fc600078e3cff */
[----:B------:R-:W4:Y:S01]  /*03f0*/  @P1 LDG.E R21, desc[UR4][R10.64+0x20] ;  /* 0x000020040a151981 */ /* 0x000f22000c1e1900 */
[----:B------:R-:W-:-:S03]  /*0400*/  @!P0 LOP3.LUT R2, R2, R23, RZ, 0x3c, !PT ;  /* 0x0000001702028212 */ /* 0x000fc600078e3cff */
[----:B------:R-:W4:Y:S01]  /*0410*/  @P2 LDG.E R23, desc[UR4][R10.64+0x2c] ;  /* 0x00002c040a172981 */ /* 0x000f22000c1e1900 */
[----:B------:R-:W-:-:S03]  /*0420*/  @P1 LOP3.LUT R4, R4, R25, RZ, 0x3c, !PT ;  /* 0x0000001904041212 */ /* 0x000fc600078e3cff */
[----:B------:R-:W4:Y:S01]  /*0430*/  @P2 LDG.E R25, desc[UR4][R10.64+0x34] ;  /* 0x000034040a192981 */ /* 0x000f22000c1e1900 */
[----:B--2---:R-:W-:-:S03]  /*0440*/  @!P0 LOP3.LUT R5, R5, R18, RZ, 0x3c, !PT ;  /* 0x0000001205058212 */ /* 0x004fc600078e3cff */
[----:B------:R-:W2:Y:S01]  /*0450*/  @P1 LDG.E R18, desc[UR4][R10.64+0x1c] ;  /* 0x00001c040a121981 */ /* 0x000ea2000c1e1900 */
[----:B---3--:R-:W-:-:S03]  /*0460*/  @P1 LOP3.LUT R3, R3, R20, RZ, 0x3c, !PT ;  /* 0x0000001403031212 */ /* 0x008fc600078e3cff */
[----:B------:R-:W3:Y:S01]  /*0470*/  @P2 LDG.E R20, desc[UR4][R10.64+0x30] ;  /* 0x000030040a142981 */ /* 0x000ee2000c1e1900 */
[----:B----4-:R-:W-:-:S03]  /*0480*/  @P2 LOP3.LUT R3, R3, R22, RZ, 0x3c, !PT ;  /* 0x0000001603032212 */ /* 0x010fc600078e3cff */
[----:B------:R-:W4:Y:S01]  /*0490*/  @P3 LDG.E R22, desc[UR4][R10.64+0x4c] ;  /* 0x00004c040a163981 */ /* 0x000f22000c1e1900 */
[----:B------:R-:W-:-:S04]  /*04a0*/  @P3 LOP3.LUT R15, R15, R28, RZ, 0x3c, !PT ;  /* 0x0000001c0f0f3212 */ /* 0x000fc800078e3cff */
[----:B------:R-:W-:Y:S02]  /*04b0*/  @P4 LOP3.LUT R15, R15, R26, RZ, 0x3c, !PT ;  /* 0x0000001a0f0f4212 */ /* 0x000fe400078e3cff */
[----:B------:R-:W-:Y:S01]  /*04c0*/  @P1 LOP3.LUT R2, R2, R21, RZ, 0x3c, !PT ;  /* 0x0000001502021212 */ /* 0x000fe200078e3cff */
[----:B------:R-:W4:Y:S04]  /*04d0*/  @P5 LDG.E R26, desc[UR4][R10.64+0x64] ;  /* 0x000064040a1a5981 */ /* 0x000f28000c1e1900 */
[----:B------:R-:W4:Y:S01]  /*04e0*/  @P3 LDG.E R21, desc[UR4][R10.64+0x40] ;  /* 0x000040040a153981 */ /* 0x000f22000c1e1900 */
[----:B------:R-:W-:Y:S02]  /*04f0*/  @P2 LOP3.LUT R4, R4, R23, RZ, 0x3c, !PT ;  /* 0x0000001704042212 */ /* 0x000fe400078e3cff */
[----:B------:R-:W-:Y:S01]  /*0500*/  @P2 LOP3.LUT R2, R2, R25, RZ, 0x3c, !PT ;  /* 0x0000001902022212 */ /* 0x000fe200078e3cff */
[----:B------:R-:W4:Y:S04]  /*0510*/  @P3 LDG.E R23, desc[UR4][R10.64+0x48] ;  /* 0x000048040a173981 */ /* 0x000f28000c1e1900 */
[----:B------:R-:W4:Y:S01]  /*0520*/  @P4 LDG.E R25, desc[UR4][R10.64+0x54] ;  /* 0x000054040a194981 */ /* 0x000f22000c1e1900 */
[----:B--2---:R-:W-:-:S03]  /*0530*/  @P1 LOP3.LUT R5, R5, R18, RZ, 0x3c, !PT ;  /* 0x0000001205051212 */ /* 0x004fc600078e3cff */
[----:B------:R-:W2:Y:S01]  /*0540*/  @P3 LDG.E R18, desc[UR4][R10.64+0x44] ;  /* 0x000044040a123981 */ /* 0x000ea2000c1e1900 */
[----:B---3--:R-:W-:-:S03]  /*0550*/  @P2 LOP3.LUT R5, R5, R20, RZ, 0x3c, !PT ;  /* 0x0000001405052212 */ /* 0x008fc600078e3cff */
[----:B------:R-:W3:Y:S01]  /*0560*/  @P4 LDG.E R20, desc[UR4][R10.64+0x58] ;  /* 0x000058040a144981 */ /* 0x000ee2000c1e1900 */
[----:B----4-:R-:W-:-:S03]  /*0570*/  @P3 LOP3.LUT R3, R3, R22, RZ, 0x3c, !PT ;  /* 0x0000001603033212 */ /* 0x010fc600078e3cff */
[----:B------:R-:W4:Y:S01]  /*0580*/  @P4 LDG.E R22, desc[UR4][R10.64+0x60] ;  /* 0x000060040a164981 */ /* 0x000f22000c1e1900 */
[----:B------:R-:W-:Y:S02]  /*0590*/  LOP3.LUT P0, RZ, R24, 0x80, RZ, 0xc0, !PT ;  /* 0x0000008018ff7812 */ /* 0x000fe4000780c0ff */
[----:B------:R-:W-:Y:S02]  /*05a0*/  @P5 LOP3.LUT R15, R15, R26, RZ, 0x3c, !PT ;  /* 0x0000001a0f0f5212 */ /* 0x000fe400078e3cff */
[----:B------:R-:W4:Y:S01]  /*05b0*/  @P6 LDG.E R26, desc[UR4][R10.64+0x78] ;  /* 0x000078040a1a6981 */ /* 0x000f22000c1e1900 */
[----:B------:R-:W-:-:S03]  /*05c0*/  @P3 LOP3.LUT R4, R4, R21, RZ, 0x3c, !PT ;  /* 0x0000001504043212 */ /* 0x000fc600078e3cff */
[----:B------:R-:W4:Y:S01]  /*05d0*/  @P4 LDG.E R21, desc[UR4][R10.64+0x5c] ;  /* 0x00005c040a154981 */ /* 0x000f22000c1e1900 */
[----:B------:R-:W-:-:S03]  /*05e0*/  @P3 LOP3.LUT R2, R2, R23, RZ, 0x3c, !PT ;  /* 0x0000001702023212 */ /* 0x000fc600078e3cff */
[----:B------:R-:W4:Y:S01]  /*05f0*/  @P5 LDG.E R23, desc[UR4][R10.64+0x68] ;  /* 0x000068040a175981 */ /* 0x000f22000c1e1900 */
[----:B------:R-:W-:-:S03]  /*0600*/  @P4 LOP3.LUT R4, R4, R25, RZ, 0x3c, !PT ;  /* 0x0000001904044212 */ /* 0x000fc600078e3cff */
[----:B------:R-:W4:Y:S01]  /*0610*/  @P5 LDG.E R25, desc[UR4][R10.64+0x70] ;  /* 0x000070040a195981 */ /* 0x000f22000c1e1900 */
[----:B--2---:R-:W-:-:S03]  /*0620*/  @P3 LOP3.LUT R5, R5, R18, RZ, 0x3c, !PT ;  /* 0x0000001205053212 */ /* 0x004fc600078e3cff */
[----:B------:R-:W2:Y:S01]  /*0630*/  @P5 LDG.E R18, desc[UR4][R10.64+0x6c] ;  /* 0x00006c040a125981 */ /* 0x000ea2000c1e1900 */
[----:B---3--:R-:W-:-:S03]  /*0640*/  @P4 LOP3.LUT R5, R5, R20, RZ, 0x3c, !PT ;  /* 0x0000001405054212 */ /* 0x008fc600078e3cff */
[----:B------:R-:W3:Y:S01]  /*0650*/  @P5 LDG.E R20, desc[UR4][R10.64+0x74] ;  /* 0x000074040a145981 */ /* 0x000ee2000c1e1900 */
[----:B----4-:R-:W-:-:S03]  /*0660*/  @P4 LOP3.LUT R3, R3, R22, RZ, 0x3c, !PT ;  /* 0x0000001603034212 */ /* 0x010fc600078e3cff */
[----:B------:R-:W4:Y:S01]  /*0670*/  @P0 LDG.E R22, desc[UR4][R10.64+0x8c] ;  /* 0x00008c040a160981 */ /* 0x000f22000c1e1900 */
[----:B------:R-:W-:-:S03]  /*0680*/  @P6 LOP3.LUT R15, R15, R26, RZ, 0x3c, !PT ;  /* 0x0000001a0f0f6212 */ /* 0x000fc600078e3cff */
        /* <DEDUP_REMOVED lines=13> */
[----:B------:R-:W-:Y:S02]  /*0760*/  @P6 LOP3.LUT R4, R4, R27, RZ, 0x3c, !PT ;  /* 0x0000001b04046212 */ /* 0x000fe400078e3cff */
[----:B------:R-:W-:Y:S02]  /*0770*/  @P6 LOP3.LUT R2, R2, R21, RZ, 0x3c, !PT ;  /* 0x0000001502026212 */ /* 0x000fe400078e3cff */
[----:B------:R-:W-:Y:S02]  /*0780*/  @P0 LOP3.LUT R4, R4, R23, RZ, 0x3c, !PT ;  /* 0x0000001704040212 */ /* 0x000fe400078e3cff */
[----:B------:R-:W-:Y:S02]  /*0790*/  @P0 LOP3.LUT R2, R2, R25, RZ, 0x3c, !PT ;  /* 0x0000001902020212 */ /* 0x000fe400078e3cff */
[----:B--2---:R-:W-:Y:S02]  /*07a0*/  @P6 LOP3.LUT R5, R5, R18, RZ, 0x3c, !PT ;  /* 0x0000001205056212 */ /* 0x004fe400078e3cff */
[----:B---3--:R-:W-:-:S02]  /*07b0*/  @P6 LOP3.LUT R3, R3, R20, RZ, 0x3c, !PT ;  /* 0x0000001403036212 */ /* 0x008fc400078e3cff */
[----:B----4-:R-:W-:Y:S02]  /*07c0*/  @P0 LOP3.LUT R5, R5, R22, RZ, 0x3c, !PT ;  /* 0x0000001605050212 */ /* 0x010fe400078e3cff */
[----:B------:R-:W-:Y:S02]  /*07d0*/  @P0 LOP3.LUT R3, R3, R26, RZ, 0x3c, !PT ;  /* 0x0000001a03030212 */ /* 0x000fe400078e3cff */
[----:B------:R-:W-:-:S13]  /*07e0*/  R2P PR, R24.B1, 0x7f ;  /* 0x0000007f18007804 */ /* 0x000fda0000001000 */
[----:B------:R-:W2:Y:S04]  /*07f0*/  @P0 LDG.E R18, desc[UR4][R10.64+0xa0] ;  /* 0x0000a0040a120981 */ /* 0x000ea8000c1e1900 */
[----:B------:R-:W3:Y:S04]  /*0800*/  @P1 LDG.E R22, desc[UR4][R10.64+0xb4] ;  /* 0x0000b4040a161981 */ /* 0x000ee8000c1e1900 */
[----:B------:R-:W4:Y:S04]  /*0810*/  @P2 LDG.E R26, desc[UR4][R10.64+0xc8] ;  /* 0x0000c8040a1a2981 */ /* 0x000f28000c1e1900 */
[----:B------:R-:W4:Y:S04]  /*0820*/  @P3 LDG.E R28, desc[UR4][R10.64+0xdc] ;  /* 0x0000dc040a1c3981 */ /* 0x000f28000c1e1900 */
[----:B------:R-:W4:Y:S04]  /*0830*/  @P0 LDG.E R23, desc[UR4][R10.64+0xa4] ;  /* 0x0000a4040a170981 */ /* 0x000f28000c1e1900 */
[----:B------:R-:W4:Y:S04]  /*0840*/  @P0 LDG.E R20, desc[UR4][R10.64+0xa8] ;  /* 0x0000a8040a140981 */ /* 0x000f28000c1e1900 */
[----:B------:R-:W4:Y:S04]  /*0850*/  @P4 LDG.E R25, desc[UR4][R10.64+0xf0] ;  /* 0x0000f0040a194981 */ /* 0x000f28000c1e1900 */
        /* <DEDUP_REMOVED lines=21> */
[----:B------:R-:W-:Y:S02]  /*09b0*/  LOP3.LUT P0, RZ, R24, 0x8000, RZ, 0xc0, !PT ;  /* 0x0000800018ff7812 */ /* 0x000fe4000780c0ff */
[----:B----4-:R-:W-:Y:S01]  /*09c0*/  @P5 LOP3.LUT R15, R15, R26, RZ, 0x3c, !PT ;  /* 0x0000001a0f0f5212 */ /* 0x010fe200078e3cff */
[----:B------:R-:W4:Y:S04]  /*09d0*/  @P3 LDG.E R24, desc[UR4][R10.64+0xe4] ;  /* 0x0000e4040a183981 */ /* 0x000f28000c1e1900 */
[----:B------:R-:W2:Y:S01]  /*09e0*/  @P6 LDG.E R26, desc[UR4][R10.64+0x118] ;  /* 0x000118040a1a6981 */ /* 0x000ea2000c1e1900 */
        /* <DEDUP_REMOVED lines=8> */
[----:B---3--:R-:W-:-:S03]  /*0a70*/  @P2 LOP3.LUT R3, R3, R22, RZ, 0x3c, !PT ;  /* 0x0000001603032212 */ /* 0x008fc600078e3cff */
[----:B------:R-:W3:Y:S01]  /*0a80*/  @P4 LDG.E R22, desc[UR4][R10.64+0x100] ;  /* 0x000100040a164981 */ /* 0x000ee2000c1e1900 */
[----:B--2---:R-:W-:-:S03]  /*0a90*/  @P6 LOP3.LUT R15, R15, R26, RZ, 0x3c, !PT ;  /* 0x0000001a0f0f6212 */ /* 0x004fc600078e3cff */
[----:B------:R-:W2:Y:S01]  /*0aa0*/  @P0 LDG.E R26, desc[UR4][R10.64+0x12c] ;  /* 0x00012c040a1a0981 */ /* 0x000ea2000c1e1900 */
[----:B----4-:R-:W-:-:S03]  /*0ab0*/  @P2 LOP3.LUT R2, R2, R23, RZ, 0x3c, !PT ;  /* 0x0000001702022212 */ /* 0x010fc600078e3cff */
[----:B------:R-:W4:Y:S01]  /*0ac0*/  @P4 LDG.E R23, desc[UR4][R10.64+0xfc] ;  /* 0x0000fc040a174981 */ /* 0x000f22000c1e1900 */
[----:B------:R-:W-:-:S03]  /*0ad0*/  @P2 LOP3.LUT R5, R5, R20, RZ, 0x3c, !PT ;  /* 0x0000001405052212 */ /* 0x000fc600078e3cff */
[----:B------:R-:W4:Y:S01]  /*0ae0*/  @P4 LDG.E R20, desc[UR4][R10.64+0xf8] ;  /* 0x0000f8040a144981 */ /* 0x000f22000c1e1900 */
[----:B------:R-:W-:Y:S02]  /*0af0*/  @P3 LOP3.LUT R2, R2, R27, RZ, 0x3c, !PT ;  /* 0x0000001b02023212 */ /* 0x000fe400078e3cff */
[----:B------:R-:W-:Y:S01]  /*0b00*/  @P3 LOP3.LUT R4, R4, R25, RZ, 0x3c, !PT ;  /* 0x0000001904043212 */ /* 0x000fe200078e3cff */
[----:B------:R-:W4:Y:S01]  /*0b10*/  @P5 LDG.E R27, desc[UR4][R10.64+0x110] ;  /* 0x000110040a1b5981 */ /* 0x000f22000c1e1900 */
[----:B------:R-:W-:-:S03]  /*0b20*/  @P3 LOP3.LUT R5, R5, R24, RZ, 0x3c, !PT ;  /* 0x0000001805053212 */ /* 0x000fc600078e3cff */
[----:B------:R-:W4:Y:S04]  /*0b30*/  @P5 LDG.E R25, desc[UR4][R10.64+0x108] ;  /* 0x000108040a195981 */ /* 0x000f28000c1e1900 */
        /* <DEDUP_REMOVED lines=19> */
[----:B------:R-:W-:-:S05]  /*0c70*/  VIADD R19, R19, 0x10 ;  /* 0x0000001013137836 */ /* 0x000fca0000000000 */
[----:B------:R-:W-:Y:S02]  /*0c80*/  ISETP.NE.AND P1, PT, R19, 0x20, PT ;  /* 0x000000201300780c */ /* 0x000fe40003f25270 */
[----:B------:R-:W-:Y:S02]  /*0c90*/  @P5 LOP3.LUT R3, R3, R18, RZ, 0x3c, !PT ;  /* 0x0000001203035212 */ /* 0x000fe400078e3cff */
[----:B------:R-:W-:Y:S02]  /*0ca0*/  @P6 LOP3.LUT R4, R4, R21, RZ, 0x3c, !PT ;  /* 0x0000001504046212 */ /* 0x000fe400078e3cff */
[----:B---3--:R-:W-:-:S04]  /*0cb0*/  @P6 LOP3.LUT R3, R3, R22, RZ, 0x3c, !PT ;  /* 0x0000001603036212 */ /* 0x008fc800078e3cff */
[----:B--2---:R-:W-:Y:S02]  /*0cc0*/  @P0 LOP3.LUT R3, R3, R26, RZ, 0x3c, !PT ;  /* 0x0000001a03030212 */ /* 0x004fe400078e3cff */
[----:B----4-:R-:W-:Y:S02]  /*0cd0*/  @P6 LOP3.LUT R2, R2, R23, RZ, 0x3c, !PT ;  /* 0x0000001702026212 */ /* 0x010fe400078e3cff */
[----:B------:R-:W-:Y:S02]  /*0ce0*/  @P6 LOP3.LUT R5, R5, R20, RZ, 0x3c, !PT ;  /* 0x0000001405056212 */ /* 0x000fe400078e3cff */
[----:B------:R-:W-:Y:S02]  /*0cf0*/  @P0 LOP3.LUT R2, R2, R27, RZ, 0x3c, !PT ;  /* 0x0000001b02020212 */ /* 0x000fe400078e3cff */
[----:B------:R-:W-:Y:S02]  /*0d00*/  @P0 LOP3.LUT R4, R4, R25, RZ, 0x3c, !PT ;  /* 0x0000001904040212 */ /* 0x000fe400078e3cff */
[----:B------:R-:W-:Y:S01]  /*0d10*/  @P0 LOP3.LUT R5, R5, R24, RZ, 0x3c, !PT ;  /* 0x0000001805050212 */ /* 0x000fe200078e3cff */
[----:B------:R-:W-:Y:S06]  /*0d20*/  @P1 BRA `(.L_x_38) ;  /* 0xfffffff400481947 */ /* 0x000fec000383ffff */
[----:B------:R-:W-:-:S05]  /*0d30*/  VIADD R17, R17, 0x1 ;  /* 0x0000000111117836 */ /* 0x000fca0000000000 */
[----:B------:R-:W-:-:S13]  /*0d40*/  ISETP.NE.AND P0, PT, R17, 0x5, PT ;  /* 0x000000051100780c */ /* 0x000fda0003f05270 */
[----:B------:R-:W-:Y:S05]  /*0d50*/  @P0 BRA `(.L_x_39) ;  /* 0xfffffff400300947 */ /* 0x000fea000383ffff */
[----:B------:R0:W-:Y:S01]  /*0d60*/  STG.E.64 desc[UR4][R6.64+0x8], R4 ;  /* 0x0000080406007986 */ /* 0x0001e2000c101b04 */
[----:B------:R-:W-:Y:S01]  /*0d70*/  VIADD R14, R14, 0x1 ;  /* 0x000000010e0e7836 */ /* 0x000fe20000000000 */
[----:B------:R-:W-:Y:S02]  /*0d80*/  LOP3.LUT R11, R13, 0x3, RZ, 0xc0, !PT ;  /* 0x000000030d0b7812 */ /* 0x000fe400078ec0ff */
[----:B------:R0:W-:Y:S02]  /*0d90*/  STG.E.64 desc[UR4][R6.64+0x10], R2 ;  /* 0x0000100206007986 */ /* 0x0001e4000c101b04 */
[----:B------:R-:W-:Y:S02]  /*0da0*/  ISETP.GE.U32.AND P0, PT, R14, R11, PT ;  /* 0x0000000b0e00720c */ /* 0x000fe40003f06070 */
[----:B------:R0:W-:Y:S11]  /*0db0*/  STG.E desc[UR4][R6.64+0x4], R15 ;  /* 0x0000040f06007986 */ /* 0x0001f6000c101904 */
[----:B------:R-:W-:Y:S05]  /*0dc0*/  @!P0 BRA `(.L_x_40) ;  /* 0xfffffff400048947 */ /* 0x000fea000383ffff */
.L_x_37:
[----:B------:R-:W-:Y:S05]  /*0dd0*/  BSYNC.RECONVERGENT B1 ;  /* 0x0000000000017941 */ /* 0x000fea0003800200 */
.L_x_36:
[C---:B------:R-:W-:Y:S01]  /*0de0*/  ISETP.GT.U32.AND P0, PT, R13.reuse, 0x3, PT ;  /* 0x000000030d00780c */ /* 0x040fe20003f04070 */
[----:B------:R-:W-:Y:S01]  /*0df0*/  VIADD R12, R12, 0x1 ;  /* 0x000000010c0c7836 */ /* 0x000fe20000000000 */
[--C-:B------:R-:W-:Y:S02]  /*0e00*/  SHF.R.U64 R13, R13, 0x2, R0.reuse ;  /* 0x000000020d0d7819 */ /* 0x100fe40000001200 */
[----:B------:R-:W-:Y:S02]  /*0e10*/  ISETP.GT.U32.AND.EX P0, PT, R0, RZ, PT, P0 ;  /* 0x000000ff0000720c */ /* 0x000fe40003f04100 */
[----:B------:R-:W-:-:S11]  /*0e20*/  SHF.R.U32.HI R0, RZ, 0x2, R0 ;  /* 0x00000002ff007819 */ /* 0x000fd60000011600 */
[----:B------:R-:W-:Y:S05]  /*0e30*/  @P0 BRA `(.L_x_41) ;  /* 0xfffffff000c80947 */ /* 0x000fea000383ffff */
.L_x_35:
[----:B------:R-:W-:Y:S05]  /*0e40*/  BSYNC.RECONVERGENT B0 ;  /* 0x0000000000007941 */ /* 0x000fea0003800200 */
.L_x_34:
[----:B------:R-:W-:Y:S04]  /*0e50*/  STG.E.64 desc[UR4][R6.64+0x18], RZ ;  /* 0x000018ff06007986 */ /* 0x000fe8000c101b04 */
[----:B------:R-:W-:Y:S04]  /*0e60*/  STG.E desc[UR4][R6.64+0x20], RZ ;  /* 0x000020ff06007986 */ /* 0x000fe8000c101904 */
[----:B------:R-:W-:Y:S01]  /*0e70*/  STG.E.64 desc[UR4][R6.64+0x28], RZ ;  /* 0x000028ff06007986 */ /* 0x000fe2000c101b04 */
[----:B------:R-:W-:Y:S05]  /*0e80*/  EXIT ;  /* 0x000000000000794d */ /* 0x000fea0003800000 */
.L_x_42:
        /* <DEDUP_REMOVED lines=15> */
.L_x_48:


//--------------------- .nv.global.init           --------------------------
	.section	.nv.global.init,"aw",@progbits
	.align	4
.nv.global.init:
	.type		mrg32k3aM1SubSeq,@object
	.size		mrg32k3aM1SubSeq,(mrg32k3aM2SubSeq - mrg32k3aM1SubSeq)
mrg32k3aM1SubSeq:
        /*0000*/ 	.byte	0x0b, 0xcc, 0xee, 0x04, 0x73, 0x29, 0x8b, 0x6f, 0xf6, 0x53, 0x03, 0xf6, 0x23, 0xf6, 0xea, 0xda
        /* <DEDUP_REMOVED lines=125> */
	.type		mrg32k3aM2SubSeq,@object
	.size		mrg32k3aM2SubSeq,(mrg32k3aM1 - mrg32k3aM2SubSeq)
mrg32k3aM2SubSeq:
        /* <DEDUP_REMOVED lines=126> */
	.type		mrg32k3aM1,@object
	.size		mrg32k3aM1,(mrg32k3aM1Seq - mrg32k3aM1)
mrg32k3aM1:
        /* <DEDUP_REMOVED lines=144> */
	.type		mrg32k3aM1Seq,@object
	.size		mrg32k3aM1Seq,(mrg32k3aM2 - mrg32k3aM1Seq)
mrg32k3aM1Seq:
        /* <DEDUP_REMOVED lines=144> */
	.type		mrg32k3aM2,@object
	.size		mrg32k3aM2,(mrg32k3aM2Seq - mrg32k3aM2)
mrg32k3aM2:
        /* <DEDUP_REMOVED lines=144> */
	.type		mrg32k3aM2Seq,@object
	.size		mrg32k3aM2Seq,(precalc_xorwow_matrix - mrg32k3aM2Seq)
mrg32k3aM2Seq:
        /* <DEDUP_REMOVED lines=144> */
	.type		precalc_xorwow_matrix,@object
	.size		precalc_xorwow_matrix,(precalc_xorwow_offset_matrix - precalc_xorwow_matrix)
precalc_xorwow_matrix:
        /* <DEDUP_REMOVED lines=6400> */
	.type		precalc_xorwow_offset_matrix,@object
	.size		precalc_xorwow_offset_matrix,(.L_1 - precalc_xorwow_offset_matrix)
precalc_xorwow_offset_matrix:
        /* <DEDUP_REMOVED lines=6400> */
.L_1:


//--------------------- .nv.shared.reserved.0     --------------------------
	.section	.nv.shared.reserved.0,"aw",@nobits
	.weak		__nv_reservedSMEM_offset_0_alias
	.size		__nv_reservedSMEM_offset_0_alias, 0, 64
	.other		__nv_reservedSMEM_offset_0_alias,@"STO_CUDA_RESERVED_SHARED STV_DEFAULT"
__nv_reservedSMEM_offset_0_alias:
	.zero		0
	.zero		64


//--------------------- .nv.constant0._Z6evolviP17curandStateXORWOWPfS1_S1_f --------------------------
	.section	.nv.constant0._Z6evolviP17curandStateXORWOWPfS1_S1_f,"a",@progbits
	.sectionflags	@""
	.align	4
.nv.constant0._Z6evolviP17curandStateXORWOWPfS1_S1_f:
	.zero		932


//--------------------- .nv.constant0._Z11inizializzaPfS_ --------------------------
	.section	.nv.constant0._Z11inizializzaPfS_,"a",@progbits
	.sectionflags	@""
	.align	4
.nv.constant0._Z11inizializzaPfS_:
	.zero		912


//--------------------- .nv.constant0._Z19setup_random_kernelP17curandStateXORWOW --------------------------
	.section	.nv.constant0._Z19setup_random_kernelP17curandStateXORWOW,"a",@progbits
	.sectionflags	@""
	.align	4
.nv.constant0._Z19setup_random_kernelP17curandStateXORWOW:
	.zero		904


//--------------------- SYMBOLS --------------------------

	.type		.nv.reservedSmem.offset0,@object
	.size		.nv.reservedSmem.offset0,0x4
